//
// Generated by NVIDIA NVVM Compiler
//
// Compiler Build ID: CL-36424714
// Cuda compilation tools, release 13.0, V13.0.88
// Based on NVVM 20.0.0
//

.version 9.0
.target sm_100
.address_size 64

	// .globl	_Z22row_move_kernel_simplePfS_ii

.visible .entry _Z22row_move_kernel_simplePfS_ii(
	.param .u64 .ptr .align 1 _Z22row_move_kernel_simplePfS_ii_param_0,
	.param .u64 .ptr .align 1 _Z22row_move_kernel_simplePfS_ii_param_1,
	.param .u32 _Z22row_move_kernel_simplePfS_ii_param_2,
	.param .u32 _Z22row_move_kernel_simplePfS_ii_param_3
)
{
	.reg .pred 	%p<7>;
	.reg .b32 	%r<33>;
	.reg .b32 	%f<6>;
	.reg .b64 	%rd<18>;

	ld.param.u64 	%rd3, [_Z22row_move_kernel_simplePfS_ii_param_0];
	ld.param.u64 	%rd4, [_Z22row_move_kernel_simplePfS_ii_param_1];
	ld.param.u32 	%r13, [_Z22row_move_kernel_simplePfS_ii_param_2];
	ld.param.u32 	%r14, [_Z22row_move_kernel_simplePfS_ii_param_3];
	cvta.to.global.u64 	%rd1, %rd4;
	cvta.to.global.u64 	%rd2, %rd3;
	mov.u32 	%r15, %ctaid.x;
	mov.u32 	%r16, %ntid.x;
	mov.u32 	%r17, %tid.x;
	mad.lo.s32 	%r31, %r15, %r16, %r17;
	mov.u32 	%r18, %nctaid.x;
	mul.lo.s32 	%r2, %r18, %r16;
	mul.lo.s32 	%r3, %r14, %r13;
	setp.ge.s32 	%p1, %r31, %r3;
	@%p1 bra 	$L__BB0_7;
	add.s32 	%r19, %r31, %r2;
	max.s32 	%r20, %r3, %r19;
	setp.lt.s32 	%p2, %r19, %r3;
	selp.u32 	%r21, 1, 0, %p2;
	add.s32 	%r22, %r19, %r21;
	sub.s32 	%r23, %r20, %r22;
	div.u32 	%r24, %r23, %r2;
	add.s32 	%r4, %r24, %r21;
	and.b32  	%r25, %r4, 3;
	setp.eq.s32 	%p3, %r25, 3;
	@%p3 bra 	$L__BB0_4;
	add.s32 	%r26, %r4, 1;
	and.b32  	%r27, %r26, 3;
	neg.s32 	%r29, %r27;
$L__BB0_3:
	.pragma "nounroll";
	mul.wide.s32 	%rd5, %r31, 4;
	add.s64 	%rd6, %rd1, %rd5;
	add.s64 	%rd7, %rd2, %rd5;
	ld.global.f32 	%f1, [%rd7];
	st.global.f32 	[%rd6], %f1;
	add.s32 	%r31, %r31, %r2;
	add.s32 	%r29, %r29, 1;
	setp.ne.s32 	%p4, %r29, 0;
	@%p4 bra 	$L__BB0_3;
$L__BB0_4:
	setp.lt.u32 	%p5, %r4, 3;
	@%p5 bra 	$L__BB0_7;
	mul.wide.s32 	%rd11, %r2, 4;
	shl.b32 	%r28, %r2, 2;
$L__BB0_6:
	mul.wide.s32 	%rd8, %r31, 4;
	add.s64 	%rd9, %rd2, %rd8;
	ld.global.f32 	%f2, [%rd9];
	add.s64 	%rd10, %rd1, %rd8;
	st.global.f32 	[%rd10], %f2;
	add.s64 	%rd12, %rd9, %rd11;
	ld.global.f32 	%f3, [%rd12];
	add.s64 	%rd13, %rd10, %rd11;
	st.global.f32 	[%rd13], %f3;
	add.s64 	%rd14, %rd12, %rd11;
	ld.global.f32 	%f4, [%rd14];
	add.s64 	%rd15, %rd13, %rd11;
	st.global.f32 	[%rd15], %f4;
	add.s64 	%rd16, %rd14, %rd11;
	ld.global.f32 	%f5, [%rd16];
	add.s64 	%rd17, %rd15, %rd11;
	st.global.f32 	[%rd17], %f5;
	add.s32 	%r31, %r28, %r31;
	setp.lt.s32 	%p6, %r31, %r3;
	@%p6 bra 	$L__BB0_6;
$L__BB0_7:
	ret;

}
	// .globl	_Z26row_move_kernel_vectorizedPfS_ii
.visible .entry _Z26row_move_kernel_vectorizedPfS_ii(
	.param .u64 .ptr .align 1 _Z26row_move_kernel_vectorizedPfS_ii_param_0,
	.param .u64 .ptr .align 1 _Z26row_move_kernel_vectorizedPfS_ii_param_1,
	.param .u32 _Z26row_move_kernel_vectorizedPfS_ii_param_2,
	.param .u32 _Z26row_move_kernel_vectorizedPfS_ii_param_3
)
{
	.reg .pred 	%p<7>;
	.reg .b32 	%r<37>;
	.reg .b32 	%f<21>;
	.reg .b64 	%rd<18>;

	ld.param.u64 	%rd3, [_Z26row_move_kernel_vectorizedPfS_ii_param_0];
	ld.param.u64 	%rd4, [_Z26row_move_kernel_vectorizedPfS_ii_param_1];
	ld.param.u32 	%r13, [_Z26row_move_kernel_vectorizedPfS_ii_param_2];
	ld.param.u32 	%r14, [_Z26row_move_kernel_vectorizedPfS_ii_param_3];
	cvta.to.global.u64 	%rd1, %rd4;
	cvta.to.global.u64 	%rd2, %rd3;
	mov.u32 	%r15, %ctaid.x;
	mov.u32 	%r16, %ntid.x;
	mov.u32 	%r17, %tid.x;
	mad.lo.s32 	%r35, %r15, %r16, %r17;
	mov.u32 	%r18, %nctaid.x;
	mul.lo.s32 	%r2, %r18, %r16;
	shr.s32 	%r19, %r14, 31;
	shr.u32 	%r20, %r19, 30;
	add.s32 	%r21, %r14, %r20;
	shr.s32 	%r22, %r21, 2;
	mul.lo.s32 	%r3, %r22, %r13;
	setp.ge.s32 	%p1, %r35, %r3;
	@%p1 bra 	$L__BB1_7;
	add.s32 	%r23, %r35, %r2;
	max.s32 	%r24, %r3, %r23;
	setp.lt.s32 	%p2, %r23, %r3;
	selp.u32 	%r25, 1, 0, %p2;
	add.s32 	%r26, %r23, %r25;
	sub.s32 	%r27, %r24, %r26;
	div.u32 	%r28, %r27, %r2;
	add.s32 	%r4, %r28, %r25;
	and.b32  	%r29, %r4, 3;
	setp.eq.s32 	%p3, %r29, 3;
	@%p3 bra 	$L__BB1_4;
	add.s32 	%r30, %r4, 1;
	and.b32  	%r31, %r30, 3;
	neg.s32 	%r33, %r31;
$L__BB1_3:
	.pragma "nounroll";
	mul.wide.s32 	%rd5, %r35, 16;
	add.s64 	%rd6, %rd2, %rd5;
	add.s64 	%rd7, %rd1, %rd5;
	ld.global.v4.f32 	{%f1, %f2, %f3, %f4}, [%rd6];
	st.global.v4.f32 	[%rd7], {%f1, %f2, %f3, %f4};
	add.s32 	%r35, %r35, %r2;
	add.s32 	%r33, %r33, 1;
	setp.ne.s32 	%p4, %r33, 0;
	@%p4 bra 	$L__BB1_3;
$L__BB1_4:
	setp.lt.u32 	%p5, %r4, 3;
	@%p5 bra 	$L__BB1_7;
	mul.wide.s32 	%rd11, %r2, 16;
	shl.b32 	%r32, %r2, 2;
$L__BB1_6:
	mul.wide.s32 	%rd8, %r35, 16;
	add.s64 	%rd9, %rd1, %rd8;
	add.s64 	%rd10, %rd2, %rd8;
	ld.global.v4.f32 	{%f5, %f6, %f7, %f8}, [%rd10];
	st.global.v4.f32 	[%rd9], {%f5, %f6, %f7, %f8};
	add.s64 	%rd12, %rd9, %rd11;
	add.s64 	%rd13, %rd10, %rd11;
	ld.global.v4.f32 	{%f9, %f10, %f11, %f12}, [%rd13];
	st.global.v4.f32 	[%rd12], {%f9, %f10, %f11, %f12};
	add.s64 	%rd14, %rd12, %rd11;
	add.s64 	%rd15, %rd13, %rd11;
	ld.global.v4.f32 	{%f13, %f14, %f15, %f16}, [%rd15];
	st.global.v4.f32 	[%rd14], {%f13, %f14, %f15, %f16};
	add.s64 	%rd16, %rd14, %rd11;
	add.s64 	%rd17, %rd15, %rd11;
	ld.global.v4.f32 	{%f17, %f18, %f19, %f20}, [%rd17];
	st.global.v4.f32 	[%rd16], {%f17, %f18, %f19, %f20};
	add.s32 	%r35, %r32, %r35;
	setp.lt.s32 	%p6, %r35, %r3;
	@%p6 bra 	$L__BB1_6;
$L__BB1_7:
	ret;

}
	// .globl	_Z36row_move_kernel_bypass_l1_vectorizedPfS_ii
.visible .entry _Z36row_move_kernel_bypass_l1_vectorizedPfS_ii(
	.param .u64 .ptr .align 1 _Z36row_move_kernel_bypass_l1_vectorizedPfS_ii_param_0,
	.param .u64 .ptr .align 1 _Z36row_move_kernel_bypass_l1_vectorizedPfS_ii_param_1,
	.param .u32 _Z36row_move_kernel_bypass_l1_vectorizedPfS_ii_param_2,
	.param .u32 _Z36row_move_kernel_bypass_l1_vectorizedPfS_ii_param_3
)
{
	.reg .pred 	%p<16>;
	.reg .b32 	%r<329>;
	.reg .b64 	%rd<90>;

	ld.param.u64 	%rd12, [_Z36row_move_kernel_bypass_l1_vectorizedPfS_ii_param_0];
	ld.param.u64 	%rd13, [_Z36row_move_kernel_bypass_l1_vectorizedPfS_ii_param_1];
	ld.param.u32 	%r26, [_Z36row_move_kernel_bypass_l1_vectorizedPfS_ii_param_2];
	ld.param.u32 	%r27, [_Z36row_move_kernel_bypass_l1_vectorizedPfS_ii_param_3];
	mov.u32 	%r1, %tid.x;
	setp.gt.u32 	%p1, %r1, 31;
	@%p1 bra 	$L__BB2_19;
	mov.u32 	%r28, %nctaid.x;
	mov.u32 	%r29, %ctaid.x;
	add.s32 	%r30, %r28, %r26;
	add.s32 	%r31, %r30, -1;
	div.s32 	%r32, %r31, %r28;
	mul.lo.s32 	%r324, %r32, %r29;
	add.s32 	%r33, %r324, %r32;
	min.s32 	%r3, %r33, %r26;
	shr.s32 	%r34, %r27, 31;
	shr.u32 	%r35, %r34, 30;
	add.s32 	%r36, %r27, %r35;
	shr.s32 	%r4, %r36, 2;
	setp.ge.s32 	%p2, %r324, %r3;
	@%p2 bra 	$L__BB2_19;
	shr.u32 	%r38, %r34, 23;
	add.s32 	%r39, %r27, %r38;
	shr.s32 	%r40, %r39, 9;
	shl.b32 	%r5, %r40, 7;
	add.s32 	%r6, %r5, %r1;
	not.b32 	%r41, %r1;
	add.s32 	%r7, %r5, %r41;
	add.s32 	%r8, %r6, 32;
	max.s32 	%r42, %r4, %r8;
	add.s32 	%r43, %r42, %r41;
	sub.s32 	%r9, %r43, %r5;
	and.b32  	%r10, %r7, 384;
	and.b32  	%r11, %r43, 96;
$L__BB2_3:
	setp.ge.s32 	%p3, %r1, %r5;
	mul.lo.s32 	%r13, %r324, %r4;
	mul.wide.s32 	%rd89, %r13, 16;
	add.s64 	%rd1, %rd12, %rd89;
	add.s64 	%rd2, %rd13, %rd89;
	@%p3 bra 	$L__BB2_11;
	setp.eq.s32 	%p4, %r10, 384;
	mov.u32 	%r325, %r1;
	@%p4 bra 	$L__BB2_8;
	add.s32 	%r325, %r1, 128;
	setp.eq.s32 	%p5, %r10, 0;
	mul.wide.u32 	%rd23, %r1, 16;
	add.s64 	%rd15, %rd1, %rd23;
	// begin inline asm
	ld.global.nc.v4.b32 {%r44, %r45, %r46, %r47}, [%rd15];
	// end inline asm
	add.s64 	%rd16, %rd15, 512;
	// begin inline asm
	ld.global.nc.v4.b32 {%r48, %r49, %r50, %r51}, [%rd16];
	// end inline asm
	add.s64 	%rd17, %rd15, 1024;
	// begin inline asm
	ld.global.nc.v4.b32 {%r52, %r53, %r54, %r55}, [%rd17];
	// end inline asm
	add.s64 	%rd18, %rd15, 1536;
	// begin inline asm
	ld.global.nc.v4.b32 {%r56, %r57, %r58, %r59}, [%rd18];
	// end inline asm
	add.s64 	%rd19, %rd2, %rd23;
	// begin inline asm
	st.global.cs.v4.b32 [%rd19], {%r44, %r45, %r46, %r47};
	// end inline asm
	add.s64 	%rd20, %rd19, 512;
	// begin inline asm
	st.global.cs.v4.b32 [%rd20], {%r48, %r49, %r50, %r51};
	// end inline asm
	add.s64 	%rd21, %rd19, 1024;
	// begin inline asm
	st.global.cs.v4.b32 [%rd21], {%r52, %r53, %r54, %r55};
	// end inline asm
	add.s64 	%rd22, %rd19, 1536;
	// begin inline asm
	st.global.cs.v4.b32 [%rd22], {%r56, %r57, %r58, %r59};
	// end inline asm
	@%p5 bra 	$L__BB2_8;
	add.s32 	%r325, %r1, 256;
	setp.eq.s32 	%p6, %r10, 128;
	add.s64 	%rd24, %rd15, 2048;
	// begin inline asm
	ld.global.nc.v4.b32 {%r76, %r77, %r78, %r79}, [%rd24];
	// end inline asm
	add.s64 	%rd25, %rd15, 2560;
	// begin inline asm
	ld.global.nc.v4.b32 {%r80, %r81, %r82, %r83}, [%rd25];
	// end inline asm
	add.s64 	%rd26, %rd15, 3072;
	// begin inline asm
	ld.global.nc.v4.b32 {%r84, %r85, %r86, %r87}, [%rd26];
	// end inline asm
	add.s64 	%rd27, %rd15, 3584;
	// begin inline asm
	ld.global.nc.v4.b32 {%r88, %r89, %r90, %r91}, [%rd27];
	// end inline asm
	add.s64 	%rd28, %rd19, 2048;
	// begin inline asm
	st.global.cs.v4.b32 [%rd28], {%r76, %r77, %r78, %r79};
	// end inline asm
	add.s64 	%rd29, %rd19, 2560;
	// begin inline asm
	st.global.cs.v4.b32 [%rd29], {%r80, %r81, %r82, %r83};
	// end inline asm
	add.s64 	%rd30, %rd19, 3072;
	// begin inline asm
	st.global.cs.v4.b32 [%rd30], {%r84, %r85, %r86, %r87};
	// end inline asm
	add.s64 	%rd31, %rd19, 3584;
	// begin inline asm
	st.global.cs.v4.b32 [%rd31], {%r88, %r89, %r90, %r91};
	// end inline asm
	@%p6 bra 	$L__BB2_8;
	add.s32 	%r325, %r1, 384;
	add.s64 	%rd32, %rd15, 4096;
	// begin inline asm
	ld.global.nc.v4.b32 {%r108, %r109, %r110, %r111}, [%rd32];
	// end inline asm
	add.s64 	%rd33, %rd15, 4608;
	// begin inline asm
	ld.global.nc.v4.b32 {%r112, %r113, %r114, %r115}, [%rd33];
	// end inline asm
	add.s64 	%rd34, %rd15, 5120;
	// begin inline asm
	ld.global.nc.v4.b32 {%r116, %r117, %r118, %r119}, [%rd34];
	// end inline asm
	add.s64 	%rd35, %rd15, 5632;
	// begin inline asm
	ld.global.nc.v4.b32 {%r120, %r121, %r122, %r123}, [%rd35];
	// end inline asm
	add.s64 	%rd36, %rd19, 4096;
	// begin inline asm
	st.global.cs.v4.b32 [%rd36], {%r108, %r109, %r110, %r111};
	// end inline asm
	add.s64 	%rd37, %rd19, 4608;
	// begin inline asm
	st.global.cs.v4.b32 [%rd37], {%r112, %r113, %r114, %r115};
	// end inline asm
	add.s64 	%rd38, %rd19, 5120;
	// begin inline asm
	st.global.cs.v4.b32 [%rd38], {%r116, %r117, %r118, %r119};
	// end inline asm
	add.s64 	%rd39, %rd19, 5632;
	// begin inline asm
	st.global.cs.v4.b32 [%rd39], {%r120, %r121, %r122, %r123};
	// end inline asm
$L__BB2_8:
	setp.lt.u32 	%p7, %r7, 384;
	@%p7 bra 	$L__BB2_11;
	mul.wide.u32 	%rd40, %r325, 16;
	add.s64 	%rd5, %rd13, %rd40;
	add.s64 	%rd7, %rd12, %rd40;
$L__BB2_10:
	add.s64 	%rd41, %rd7, %rd89;
	// begin inline asm
	ld.global.nc.v4.b32 {%r140, %r141, %r142, %r143}, [%rd41];
	// end inline asm
	add.s64 	%rd42, %rd41, 512;
	// begin inline asm
	ld.global.nc.v4.b32 {%r144, %r145, %r146, %r147}, [%rd42];
	// end inline asm
	add.s64 	%rd43, %rd41, 1024;
	// begin inline asm
	ld.global.nc.v4.b32 {%r148, %r149, %r150, %r151}, [%rd43];
	// end inline asm
	add.s64 	%rd44, %rd41, 1536;
	// begin inline asm
	ld.global.nc.v4.b32 {%r152, %r153, %r154, %r155}, [%rd44];
	// end inline asm
	add.s64 	%rd45, %rd5, %rd89;
	// begin inline asm
	st.global.cs.v4.b32 [%rd45], {%r140, %r141, %r142, %r143};
	// end inline asm
	add.s64 	%rd46, %rd45, 512;
	// begin inline asm
	st.global.cs.v4.b32 [%rd46], {%r144, %r145, %r146, %r147};
	// end inline asm
	add.s64 	%rd47, %rd45, 1024;
	// begin inline asm
	st.global.cs.v4.b32 [%rd47], {%r148, %r149, %r150, %r151};
	// end inline asm
	add.s64 	%rd48, %rd45, 1536;
	// begin inline asm
	st.global.cs.v4.b32 [%rd48], {%r152, %r153, %r154, %r155};
	// end inline asm
	add.s64 	%rd49, %rd41, 2048;
	// begin inline asm
	ld.global.nc.v4.b32 {%r172, %r173, %r174, %r175}, [%rd49];
	// end inline asm
	add.s64 	%rd50, %rd41, 2560;
	// begin inline asm
	ld.global.nc.v4.b32 {%r176, %r177, %r178, %r179}, [%rd50];
	// end inline asm
	add.s64 	%rd51, %rd41, 3072;
	// begin inline asm
	ld.global.nc.v4.b32 {%r180, %r181, %r182, %r183}, [%rd51];
	// end inline asm
	add.s64 	%rd52, %rd41, 3584;
	// begin inline asm
	ld.global.nc.v4.b32 {%r184, %r185, %r186, %r187}, [%rd52];
	// end inline asm
	add.s64 	%rd53, %rd45, 2048;
	// begin inline asm
	st.global.cs.v4.b32 [%rd53], {%r172, %r173, %r174, %r175};
	// end inline asm
	add.s64 	%rd54, %rd45, 2560;
	// begin inline asm
	st.global.cs.v4.b32 [%rd54], {%r176, %r177, %r178, %r179};
	// end inline asm
	add.s64 	%rd55, %rd45, 3072;
	// begin inline asm
	st.global.cs.v4.b32 [%rd55], {%r180, %r181, %r182, %r183};
	// end inline asm
	add.s64 	%rd56, %rd45, 3584;
	// begin inline asm
	st.global.cs.v4.b32 [%rd56], {%r184, %r185, %r186, %r187};
	// end inline asm
	add.s64 	%rd57, %rd41, 4096;
	// begin inline asm
	ld.global.nc.v4.b32 {%r204, %r205, %r206, %r207}, [%rd57];
	// end inline asm
	add.s64 	%rd58, %rd41, 4608;
	// begin inline asm
	ld.global.nc.v4.b32 {%r208, %r209, %r210, %r211}, [%rd58];
	// end inline asm
	add.s64 	%rd59, %rd41, 5120;
	// begin inline asm
	ld.global.nc.v4.b32 {%r212, %r213, %r214, %r215}, [%rd59];
	// end inline asm
	add.s64 	%rd60, %rd41, 5632;
	// begin inline asm
	ld.global.nc.v4.b32 {%r216, %r217, %r218, %r219}, [%rd60];
	// end inline asm
	add.s64 	%rd61, %rd45, 4096;
	// begin inline asm
	st.global.cs.v4.b32 [%rd61], {%r204, %r205, %r206, %r207};
	// end inline asm
	add.s64 	%rd62, %rd45, 4608;
	// begin inline asm
	st.global.cs.v4.b32 [%rd62], {%r208, %r209, %r210, %r211};
	// end inline asm
	add.s64 	%rd63, %rd45, 5120;
	// begin inline asm
	st.global.cs.v4.b32 [%rd63], {%r212, %r213, %r214, %r215};
	// end inline asm
	add.s64 	%rd64, %rd45, 5632;
	// begin inline asm
	st.global.cs.v4.b32 [%rd64], {%r216, %r217, %r218, %r219};
	// end inline asm
	add.s64 	%rd65, %rd41, 6144;
	// begin inline asm
	ld.global.nc.v4.b32 {%r236, %r237, %r238, %r239}, [%rd65];
	// end inline asm
	add.s64 	%rd66, %rd41, 6656;
	// begin inline asm
	ld.global.nc.v4.b32 {%r240, %r241, %r242, %r243}, [%rd66];
	// end inline asm
	add.s64 	%rd67, %rd41, 7168;
	// begin inline asm
	ld.global.nc.v4.b32 {%r244, %r245, %r246, %r247}, [%rd67];
	// end inline asm
	add.s64 	%rd68, %rd41, 7680;
	// begin inline asm
	ld.global.nc.v4.b32 {%r248, %r249, %r250, %r251}, [%rd68];
	// end inline asm
	add.s64 	%rd69, %rd45, 6144;
	// begin inline asm
	st.global.cs.v4.b32 [%rd69], {%r236, %r237, %r238, %r239};
	// end inline asm
	add.s64 	%rd70, %rd45, 6656;
	// begin inline asm
	st.global.cs.v4.b32 [%rd70], {%r240, %r241, %r242, %r243};
	// end inline asm
	add.s64 	%rd71, %rd45, 7168;
	// begin inline asm
	st.global.cs.v4.b32 [%rd71], {%r244, %r245, %r246, %r247};
	// end inline asm
	add.s64 	%rd72, %rd45, 7680;
	// begin inline asm
	st.global.cs.v4.b32 [%rd72], {%r248, %r249, %r250, %r251};
	// end inline asm
	add.s32 	%r325, %r325, 512;
	add.s64 	%rd89, %rd89, 8192;
	setp.lt.s32 	%p8, %r325, %r5;
	@%p8 bra 	$L__BB2_10;
$L__BB2_11:
	setp.ge.s32 	%p9, %r6, %r4;
	@%p9 bra 	$L__BB2_18;
	setp.eq.s32 	%p10, %r11, 96;
	mov.u32 	%r327, %r6;
	@%p10 bra 	$L__BB2_16;
	setp.eq.s32 	%p11, %r11, 0;
	mul.wide.s32 	%rd75, %r6, 16;
	add.s64 	%rd74, %rd2, %rd75;
	add.s64 	%rd73, %rd1, %rd75;
	// begin inline asm
	ld.global.nc.v4.b32 {%r268, %r269, %r270, %r271}, [%rd73];
	// end inline asm
	// begin inline asm
	st.global.cs.v4.b32 [%rd74], {%r268, %r269, %r270, %r271};
	// end inline asm
	mov.u32 	%r327, %r8;
	@%p11 bra 	$L__BB2_16;
	add.s32 	%r327, %r6, 64;
	setp.eq.s32 	%p12, %r11, 32;
	add.s64 	%rd77, %rd74, 512;
	add.s64 	%rd76, %rd73, 512;
	// begin inline asm
	ld.global.nc.v4.b32 {%r276, %r277, %r278, %r279}, [%rd76];
	// end inline asm
	// begin inline asm
	st.global.cs.v4.b32 [%rd77], {%r276, %r277, %r278, %r279};
	// end inline asm
	@%p12 bra 	$L__BB2_16;
	add.s32 	%r327, %r6, 96;
	add.s64 	%rd79, %rd74, 1024;
	add.s64 	%rd78, %rd73, 1024;
	// begin inline asm
	ld.global.nc.v4.b32 {%r284, %r285, %r286, %r287}, [%rd78];
	// end inline asm
	// begin inline asm
	st.global.cs.v4.b32 [%rd79], {%r284, %r285, %r286, %r287};
	// end inline asm
$L__BB2_16:
	setp.lt.u32 	%p13, %r9, 96;
	@%p13 bra 	$L__BB2_18;
$L__BB2_17:
	mul.wide.s32 	%rd88, %r327, 16;
	add.s64 	%rd81, %rd2, %rd88;
	add.s64 	%rd80, %rd1, %rd88;
	// begin inline asm
	ld.global.nc.v4.b32 {%r292, %r293, %r294, %r295}, [%rd80];
	// end inline asm
	// begin inline asm
	st.global.cs.v4.b32 [%rd81], {%r292, %r293, %r294, %r295};
	// end inline asm
	add.s64 	%rd83, %rd81, 512;
	add.s64 	%rd82, %rd80, 512;
	// begin inline asm
	ld.global.nc.v4.b32 {%r300, %r301, %r302, %r303}, [%rd82];
	// end inline asm
	// begin inline asm
	st.global.cs.v4.b32 [%rd83], {%r300, %r301, %r302, %r303};
	// end inline asm
	add.s64 	%rd85, %rd81, 1024;
	add.s64 	%rd84, %rd80, 1024;
	// begin inline asm
	ld.global.nc.v4.b32 {%r308, %r309, %r310, %r311}, [%rd84];
	// end inline asm
	// begin inline asm
	st.global.cs.v4.b32 [%rd85], {%r308, %r309, %r310, %r311};
	// end inline asm
	add.s64 	%rd87, %rd81, 1536;
	add.s64 	%rd86, %rd80, 1536;
	// begin inline asm
	ld.global.nc.v4.b32 {%r316, %r317, %r318, %r319}, [%rd86];
	// end inline asm
	// begin inline asm
	st.global.cs.v4.b32 [%rd87], {%r316, %r317, %r318, %r319};
	// end inline asm
	add.s32 	%r327, %r327, 128;
	setp.lt.s32 	%p14, %r327, %r4;
	@%p14 bra 	$L__BB2_17;
$L__BB2_18:
	add.s32 	%r324, %r324, 1;
	setp.ne.s32 	%p15, %r324, %r3;
	@%p15 bra 	$L__BB2_3;
$L__BB2_19:
	ret;

}
	// .globl	_Z19init_memory_patternPimi
.visible .entry _Z19init_memory_patternPimi(
	.param .u64 .ptr .align 1 _Z19init_memory_patternPimi_param_0,
	.param .u64 _Z19init_memory_patternPimi_param_1,
	.param .u32 _Z19init_memory_patternPimi_param_2
)
{
	.reg .pred 	%p<3>;
	.reg .b32 	%r<8>;
	.reg .b64 	%rd<11>;

	ld.param.u64 	%rd6, [_Z19init_memory_patternPimi_param_0];
	ld.param.u64 	%rd7, [_Z19init_memory_patternPimi_param_1];
	ld.param.u32 	%r2, [_Z19init_memory_patternPimi_param_2];
	mov.u32 	%r3, %ctaid.x;
	mov.u32 	%r1, %ntid.x;
	mov.u32 	%r4, %tid.x;
	mad.lo.s32 	%r5, %r3, %r1, %r4;
	cvt.s64.s32 	%rd10, %r5;
	setp.le.u64 	%p1, %rd7, %rd10;
	@%p1 bra 	$L__BB3_3;
	mov.u32 	%r6, %nctaid.x;
	mul.lo.s32 	%r7, %r1, %r6;
	cvt.s64.s32 	%rd2, %r7;
	cvta.to.global.u64 	%rd3, %rd6;
$L__BB3_2:
	shl.b64 	%rd8, %rd10, 2;
	add.s64 	%rd9, %rd3, %rd8;
	st.global.u32 	[%rd9], %r2;
	add.s64 	%rd10, %rd10, %rd2;
	setp.lt.u64 	%p2, %rd10, %rd7;
	@%p2 bra 	$L__BB3_2;
$L__BB3_3:
	ret;

}


// ===== COMPILED SASS (sm_100) =====

	.target	sm_100

	.elftype	@"ET_EXEC"


//--------------------- .note.nv.tkinfo           --------------------------
	.section	.note.nv.tkinfo,"",@"SHT_NOTE"
	.sectionflags	@"SHF_NOTE_NV_TKINFO"
	.tkinfo
        /*0018*/ 	.word	0x00000002
        /*0030*/ 	.string	""
        /*0030*/ 	.string	"ptxas"
        /*0030*/ 	.string	"Cuda compilation tools, release 13.0, V13.0.88"
        /*0030*/ 	.string	"Build cuda_13.0.r13.0/compiler.36424714_0"
        /*0030*/ 	.string	"-arch sm_100 -m 64 "



//--------------------- .note.nv.cuinfo           --------------------------
	.section	.note.nv.cuinfo,"",@"SHT_NOTE"
	.sectionflags	@"SHF_NOTE_NV_CUINFO"
        /*0018*/ 	.short	0x0002
        /*001a*/ 	.short	0x0064
        /*001c*/ 	.short	0x0082
	.zero		2


//--------------------- .nv.info                  --------------------------
	.section	.nv.info,"",@"SHT_CUDA_INFO"
	.align	4


	//----- nvinfo : EIATTR_REGCOUNT
	.align		4
        /*0000*/ 	.byte	0x04, 0x2f
        /*0002*/ 	.short	(.L_1 - .L_0)
	.align		4
.L_0:
        /*0004*/ 	.word	index@(_Z22row_move_kernel_simplePfS_ii)
        /*0008*/ 	.word	0x0000001e


	//----- nvinfo : EIATTR_FRAME_SIZE
	.align		4
.L_1:
        /*000c*/ 	.byte	0x04, 0x11
        /*000e*/ 	.short	(.L_3 - .L_2)
	.align		4
.L_2:
        /*0010*/ 	.word	index@(_Z22row_move_kernel_simplePfS_ii)
        /*0014*/ 	.word	0x00000000


	//----- nvinfo : EIATTR_REGCOUNT
	.align		4
.L_3:
        /*0018*/ 	.byte	0x04, 0x2f
        /*001a*/ 	.short	(.L_5 - .L_4)
	.align		4
.L_4:
        /*001c*/ 	.word	index@(_Z26row_move_kernel_vectorizedPfS_ii)
        /*0020*/ 	.word	0x00000020


	//----- nvinfo : EIATTR_FRAME_SIZE
	.align		4
.L_5:
        /*0024*/ 	.byte	0x04, 0x11
        /*0026*/ 	.short	(.L_7 - .L_6)
	.align		4
.L_6:
        /*0028*/ 	.word	index@(_Z26row_move_kernel_vectorizedPfS_ii)
        /*002c*/ 	.word	0x00000000


	//----- nvinfo : EIATTR_REGCOUNT
	.align		4
.L_7:
        /*0030*/ 	.byte	0x04, 0x2f
        /*0032*/ 	.short	(.L_9 - .L_8)
	.align		4
.L_8:
        /*0034*/ 	.word	index@(_Z36row_move_kernel_bypass_l1_vectorizedPfS_ii)
        /*0038*/ 	.word	0x0000003e


	//----- nvinfo : EIATTR_FRAME_SIZE
	.align		4
.L_9:
        /*003c*/ 	.byte	0x04, 0x11
        /*003e*/ 	.short	(.L_11 - .L_10)
	.align		4
.L_10:
        /*0040*/ 	.word	index@(_Z36row_move_kernel_bypass_l1_vectorizedPfS_ii)
        /*0044*/ 	.word	0x00000000


	//----- nvinfo : EIATTR_REGCOUNT
	.align		4
.L_11:
        /*0048*/ 	.byte	0x04, 0x2f
        /*004a*/ 	.short	(.L_13 - .L_12)
	.align		4
.L_12:
        /*004c*/ 	.word	index@(_Z19init_memory_patternPimi)
        /*0050*/ 	.word	0x0000000a


	//----- nvinfo : EIATTR_FRAME_SIZE
	.align		4
.L_13:
        /*0054*/ 	.byte	0x04, 0x11
        /*0056*/ 	.short	(.L_15 - .L_14)
	.align		4
.L_14:
        /*0058*/ 	.word	index@(_Z19init_memory_patternPimi)
        /*005c*/ 	.word	0x00000000


	//----- nvinfo : EIATTR_MIN_STACK_SIZE
	.align		4
.L_15:
        /*0060*/ 	.byte	0x04, 0x12
        /*0062*/ 	.short	(.L_17 - .L_16)
	.align		4
.L_16:
        /*0064*/ 	.word	index@(_Z19init_memory_patternPimi)
        /*0068*/ 	.word	0x00000000


	//----- nvinfo : EIATTR_MIN_STACK_SIZE
	.align		4
.L_17:
        /*006c*/ 	.byte	0x04, 0x12
        /*006e*/ 	.short	(.L_19 - .L_18)
	.align		4
.L_18:
        /*0070*/ 	.word	index@(_Z36row_move_kernel_bypass_l1_vectorizedPfS_ii)
        /*0074*/ 	.word	0x00000000


	//----- nvinfo : EIATTR_MIN_STACK_SIZE
	.align		4
.L_19:
        /*0078*/ 	.byte	0x04, 0x12
        /*007a*/ 	.short	(.L_21 - .L_20)
	.align		4
.L_20:
        /*007c*/ 	.word	index@(_Z26row_move_kernel_vectorizedPfS_ii)
        /*0080*/ 	.word	0x00000000


	//----- nvinfo : EIATTR_MIN_STACK_SIZE
	.align		4
.L_21:
        /*0084*/ 	.byte	0x04, 0x12
        /*0086*/ 	.short	(.L_23 - .L_22)
	.align		4
.L_22:
        /*0088*/ 	.word	index@(_Z22row_move_kernel_simplePfS_ii)
        /*008c*/ 	.word	0x00000000
.L_23:


//--------------------- .nv.compat                --------------------------
	.section	.nv.compat,"",@"SHT_CUDA_COMPAT_INFO"
	.align	4
        /*0000*/ 	.byte	0x02, 0x09, 0x00, 0x00, 0x02, 0x02, 0x01, 0x00, 0x02, 0x05, 0x05, 0x00, 0x03, 0x07, 0x01, 0x01
        /*0010*/ 	.byte	0x02, 0x03, 0x00, 0x00, 0x02, 0x06, 0x01, 0x00, 0x04, 0x0b, 0x08, 0x00, 0x09, 0x00, 0x00, 0x00
        /*0020*/ 	.byte	0x00, 0x00, 0x00, 0x00


//--------------------- .nv.info._Z19init_memory_patternPimi --------------------------
	.section	.nv.info._Z19init_memory_patternPimi,"",@"SHT_CUDA_INFO"
	.sectionflags	@""
	.align	4


	//----- nvinfo : EIATTR_CUDA_API_VERSION
	.align		4
        /*0000*/ 	.byte	0x04, 0x37
        /*0002*/ 	.short	(.L_25 - .L_24)
.L_24:
        /*0004*/ 	.word	0x00000082


	//----- nvinfo : EIATTR_KPARAM_INFO
	.align		4
.L_25:
        /*0008*/ 	.byte	0x04, 0x17
        /*000a*/ 	.short	(.L_27 - .L_26)
.L_26:
        /*000c*/ 	.word	0x00000000
        /*0010*/ 	.short	0x0002
        /*0012*/ 	.short	0x0010
        /*0014*/ 	.byte	0x00, 0xf0, 0x11, 0x00


	//----- nvinfo : EIATTR_KPARAM_INFO
	.align		4
.L_27:
        /*0018*/ 	.byte	0x04, 0x17
        /*001a*/ 	.short	(.L_29 - .L_28)
.L_28:
        /*001c*/ 	.word	0x00000000
        /*0020*/ 	.short	0x0001
        /*0022*/ 	.short	0x0008
        /*0024*/ 	.byte	0x00, 0xf0, 0x21, 0x00


	//----- nvinfo : EIATTR_KPARAM_INFO
	.align		4
.L_29:
        /*0028*/ 	.byte	0x04, 0x17
        /*002a*/ 	.short	(.L_31 - .L_30)
.L_30:
        /*002c*/ 	.word	0x00000000
        /*0030*/ 	.short	0x0000
        /*0032*/ 	.short	0x0000
        /*0034*/ 	.byte	0x00, 0xf5, 0x21, 0x00


	//----- nvinfo : EIATTR_SPARSE_MMA_MASK
	.align		4
.L_31:
        /*0038*/ 	.byte	0x03, 0x50
        /*003a*/ 	.short	0x0000


	//----- nvinfo : EIATTR_MAXREG_COUNT
	.align		4
        /*003c*/ 	.byte	0x03, 0x1b
        /*003e*/ 	.short	0x00ff


	//----- nvinfo : EIATTR_MERCURY_ISA_VERSION
	.align		4
        /*0040*/ 	.byte	0x03, 0x5f
        /*0042*/ 	.short	0x0101


	//----- nvinfo : EIATTR_VRC_CTA_INIT_COUNT
	.align		4
        /*0044*/ 	.byte	0x02, 0x4a
	.zero		1
	.zero		1


	//----- nvinfo : EIATTR_EXIT_INSTR_OFFSETS
	.align		4
        /*0048*/ 	.byte	0x04, 0x1c
        /*004a*/ 	.short	(.L_33 - .L_32)


	//   ....[0]....
.L_32:
        /*004c*/ 	.word	0x00000090


	//   ....[1]....
        /*0050*/ 	.word	0x00000190


	//----- nvinfo : EIATTR_CRS_STACK_SIZE
	.align		4
.L_33:
        /*0054*/ 	.byte	0x04, 0x1e
        /*0056*/ 	.short	(.L_35 - .L_34)
.L_34:
        /*0058*/ 	.word	0x00000000


	//----- nvinfo : EIATTR_CBANK_PARAM_SIZE
	.align		4
.L_35:
        /*005c*/ 	.byte	0x03, 0x19
        /*005e*/ 	.short	0x0014


	//----- nvinfo : EIATTR_PARAM_CBANK
	.align		4
        /*0060*/ 	.byte	0x04, 0x0a
        /*0062*/ 	.short	(.L_37 - .L_36)
	.align		4
.L_36:
        /*0064*/ 	.word	index@(.nv.constant0._Z19init_memory_patternPimi)
        /*0068*/ 	.short	0x0380
        /*006a*/ 	.short	0x0014


	//----- nvinfo : EIATTR_SW_WAR
	.align		4
.L_37:
        /*006c*/ 	.byte	0x04, 0x36
        /*006e*/ 	.short	(.L_39 - .L_38)
.L_38:
        /*0070*/ 	.word	0x00000008
.L_39:


//--------------------- .nv.info._Z36row_move_kernel_bypass_l1_vectorizedPfS_ii --------------------------
	.section	.nv.info._Z36row_move_kernel_bypass_l1_vectorizedPfS_ii,"",@"SHT_CUDA_INFO"
	.sectionflags	@""
	.align	4


	//----- nvinfo : EIATTR_CUDA_API_VERSION
	.align		4
        /*0000*/ 	.byte	0x04, 0x37
        /*0002*/ 	.short	(.L_41 - .L_40)
.L_40:
        /*0004*/ 	.word	0x00000082


	//----- nvinfo : EIATTR_KPARAM_INFO
	.align		4
.L_41:
        /*0008*/ 	.byte	0x04, 0x17
        /*000a*/ 	.short	(.L_43 - .L_42)
.L_42:
        /*000c*/ 	.word	0x00000000
        /*0010*/ 	.short	0x0003
        /*0012*/ 	.short	0x0014
        /*0014*/ 	.byte	0x00, 0xf0, 0x11, 0x00


	//----- nvinfo : EIATTR_KPARAM_INFO
	.align		4
.L_43:
        /*0018*/ 	.byte	0x04, 0x17
        /*001a*/ 	.short	(.L_45 - .L_44)
.L_44:
        /*001c*/ 	.word	0x00000000
        /*0020*/ 	.short	0x0002
        /*0022*/ 	.short	0x0010
        /*0024*/ 	.byte	0x00, 0xf0, 0x11, 0x00


	//----- nvinfo : EIATTR_KPARAM_INFO
	.align		4
.L_45:
        /*0028*/ 	.byte	0x04, 0x17
        /*002a*/ 	.short	(.L_47 - .L_46)
.L_46:
        /*002c*/ 	.word	0x00000000
        /*0030*/ 	.short	0x0001
        /*0032*/ 	.short	0x0008
        /*0034*/ 	.byte	0x00, 0xf5, 0x21, 0x00


	//----- nvinfo : EIATTR_KPARAM_INFO
	.align		4
.L_47:
        /*0038*/ 	.byte	0x04, 0x17
        /*003a*/ 	.short	(.L_49 - .L_48)
.L_48:
        /*003c*/ 	.word	0x00000000
        /*0040*/ 	.short	0x0000
        /*0042*/ 	.short	0x0000
        /*0044*/ 	.byte	0x00, 0xf5, 0x21, 0x00


	//----- nvinfo : EIATTR_SPARSE_MMA_MASK
	.align		4
.L_49:
        /*0048*/ 	.byte	0x03, 0x50
        /*004a*/ 	.short	0x0000


	//----- nvinfo : EIATTR_MAXREG_COUNT
	.align		4
        /*004c*/ 	.byte	0x03, 0x1b
        /*004e*/ 	.short	0x00ff


	//----- nvinfo : EIATTR_MERCURY_ISA_VERSION
	.align		4
        /*0050*/ 	.byte	0x03, 0x5f
        /*0052*/ 	.short	0x0101


	//----- nvinfo : EIATTR_VRC_CTA_INIT_COUNT
	.align		4
        /*0054*/ 	.byte	0x02, 0x4a
	.zero		1
	.zero		1


	//----- nvinfo : EIATTR_EXIT_INSTR_OFFSETS
	.align		4
        /*0058*/ 	.byte	0x04, 0x1c
        /*005a*/ 	.short	(.L_51 - .L_50)


	//   ....[0]....
.L_50:
        /*005c*/ 	.word	0x00000030


	//   ....[1]....
        /*0060*/ 	.word	0x00000240


	//   ....[2]....
        /*0064*/ 	.word	0x00000bf0


	//----- nvinfo : EIATTR_CRS_STACK_SIZE
	.align		4
.L_51:
        /*0068*/ 	.byte	0x04, 0x1e
        /*006a*/ 	.short	(.L_53 - .L_52)
.L_52:
        /*006c*/ 	.word	0x00000000


	//----- nvinfo : EIATTR_CBANK_PARAM_SIZE
	.align		4
.L_53:
        /*0070*/ 	.byte	0x03, 0x19
        /*0072*/ 	.short	0x0018


	//----- nvinfo : EIATTR_PARAM_CBANK
	.align		4
        /*0074*/ 	.byte	0x04, 0x0a
        /*0076*/ 	.short	(.L_55 - .L_54)
	.align		4
.L_54:
        /*0078*/ 	.word	index@(.nv.constant0._Z36row_move_kernel_bypass_l1_vectorizedPfS_ii)
        /*007c*/ 	.short	0x0380
        /*007e*/ 	.short	0x0018


	//----- nvinfo : EIATTR_SW_WAR
	.align		4
.L_55:
        /*0080*/ 	.byte	0x04, 0x36
        /*0082*/ 	.short	(.L_57 - .L_56)
.L_56:
        /*0084*/ 	.word	0x00000008
.L_57:


//--------------------- .nv.info._Z26row_move_kernel_vectorizedPfS_ii --------------------------
	.section	.nv.info._Z26row_move_kernel_vectorizedPfS_ii,"",@"SHT_CUDA_INFO"
	.sectionflags	@""
	.align	4


	//----- nvinfo : EIATTR_CUDA_API_VERSION
	.align		4
        /*0000*/ 	.byte	0x04, 0x37
        /*0002*/ 	.short	(.L_59 - .L_58)
.L_58:
        /*0004*/ 	.word	0x00000082


	//----- nvinfo : EIATTR_KPARAM_INFO
	.align		4
.L_59:
        /*0008*/ 	.byte	0x04, 0x17
        /*000a*/ 	.short	(.L_61 - .L_60)
.L_60:
        /*000c*/ 	.word	0x00000000
        /*0010*/ 	.short	0x0003
        /*0012*/ 	.short	0x0014
        /*0014*/ 	.byte	0x00, 0xf0, 0x11, 0x00


	//----- nvinfo : EIATTR_KPARAM_INFO
	.align		4
.L_61:
        /*0018*/ 	.byte	0x04, 0x17
        /*001a*/ 	.short	(.L_63 - .L_62)
.L_62:
        /*001c*/ 	.word	0x00000000
        /*0020*/ 	.short	0x0002
        /*0022*/ 	.short	0x0010
        /*0024*/ 	.byte	0x00, 0xf0, 0x11, 0x00


	//----- nvinfo : EIATTR_KPARAM_INFO
	.align		4
.L_63:
        /*0028*/ 	.byte	0x04, 0x17
        /*002a*/ 	.short	(.L_65 - .L_64)
.L_64:
        /*002c*/ 	.word	0x00000000
        /*0030*/ 	.short	0x0001
        /*0032*/ 	.short	0x0008
        /*0034*/ 	.byte	0x00, 0xf5, 0x21, 0x00


	//----- nvinfo : EIATTR_KPARAM_INFO
	.align		4
.L_65:
        /*0038*/ 	.byte	0x04, 0x17
        /*003a*/ 	.short	(.L_67 - .L_66)
.L_66:
        /*003c*/ 	.word	0x00000000
        /*0040*/ 	.short	0x0000
        /*0042*/ 	.short	0x0000
        /*0044*/ 	.byte	0x00, 0xf5, 0x21, 0x00


	//----- nvinfo : EIATTR_SPARSE_MMA_MASK
	.align		4
.L_67:
        /*0048*/ 	.byte	0x03, 0x50
        /*004a*/ 	.short	0x0000


	//----- nvinfo : EIATTR_MAXREG_COUNT
	.align		4
        /*004c*/ 	.byte	0x03, 0x1b
        /*004e*/ 	.short	0x00ff


	//----- nvinfo : EIATTR_MERCURY_ISA_VERSION
	.align		4
        /*0050*/ 	.byte	0x03, 0x5f
        /*0052*/ 	.short	0x0101


	//----- nvinfo : EIATTR_VRC_CTA_INIT_COUNT
	.align		4
        /*0054*/ 	.byte	0x02, 0x4a
	.zero		1
	.zero		1


	//----- nvinfo : EIATTR_EXIT_INSTR_OFFSETS
	.align		4
        /*0058*/ 	.byte	0x04, 0x1c
        /*005a*/ 	.short	(.L_69 - .L_68)


	//   ....[0]....
.L_68:
        /*005c*/ 	.word	0x000000d0


	//   ....[1]....
        /*0060*/ 	.word	0x000003c0


	//   ....[2]....
        /*0064*/ 	.word	0x00000500


	//----- nvinfo : EIATTR_CRS_STACK_SIZE
	.align		4
.L_69:
        /*0068*/ 	.byte	0x04, 0x1e
        /*006a*/ 	.short	(.L_71 - .L_70)
.L_70:
        /*006c*/ 	.word	0x00000000


	//----- nvinfo : EIATTR_CBANK_PARAM_SIZE
	.align		4
.L_71:
        /*0070*/ 	.byte	0x03, 0x19
        /*0072*/ 	.short	0x0018


	//----- nvinfo : EIATTR_PARAM_CBANK
	.align		4
        /*0074*/ 	.byte	0x04, 0x0a
        /*0076*/ 	.short	(.L_73 - .L_72)
	.align		4
.L_72:
        /*0078*/ 	.word	index@(.nv.constant0._Z26row_move_kernel_vectorizedPfS_ii)
        /*007c*/ 	.short	0x0380
        /*007e*/ 	.short	0x0018


	//----- nvinfo : EIATTR_SW_WAR
	.align		4
.L_73:
        /*0080*/ 	.byte	0x04, 0x36
        /*0082*/ 	.short	(.L_75 - .L_74)
.L_74:
        /*0084*/ 	.word	0x00000008
.L_75:


//--------------------- .nv.info._Z22row_move_kernel_simplePfS_ii --------------------------
	.section	.nv.info._Z22row_move_kernel_simplePfS_ii,"",@"SHT_CUDA_INFO"
	.sectionflags	@""
	.align	4


	//----- nvinfo : EIATTR_CUDA_API_VERSION
	.align		4
        /*0000*/ 	.byte	0x04, 0x37
        /*0002*/ 	.short	(.L_77 - .L_76)
.L_76:
        /*0004*/ 	.word	0x00000082


	//----- nvinfo : EIATTR_KPARAM_INFO
	.align		4
.L_77:
        /*0008*/ 	.byte	0x04, 0x17
        /*000a*/ 	.short	(.L_79 - .L_78)
.L_78:
        /*000c*/ 	.word	0x00000000
        /*0010*/ 	.short	0x0003
        /*0012*/ 	.short	0x0014
        /*0014*/ 	.byte	0x00, 0xf0, 0x11, 0x00


	//----- nvinfo : EIATTR_KPARAM_INFO
	.align		4
.L_79:
        /*0018*/ 	.byte	0x04, 0x17
        /*001a*/ 	.short	(.L_81 - .L_80)
.L_80:
        /*001c*/ 	.word	0x00000000
        /*0020*/ 	.short	0x0002
        /*0022*/ 	.short	0x0010
        /*0024*/ 	.byte	0x00, 0xf0, 0x11, 0x00


	//----- nvinfo : EIATTR_KPARAM_INFO
	.align		4
.L_81:
        /*0028*/ 	.byte	0x04, 0x17
        /*002a*/ 	.short	(.L_83 - .L_82)
.L_82:
        /*002c*/ 	.word	0x00000000
        /*0030*/ 	.short	0x0001
        /*0032*/ 	.short	0x0008
        /*0034*/ 	.byte	0x00, 0xf5, 0x21, 0x00


	//----- nvinfo : EIATTR_KPARAM_INFO
	.align		4
.L_83:
        /*0038*/ 	.byte	0x04, 0x17
        /*003a*/ 	.short	(.L_85 - .L_84)
.L_84:
        /*003c*/ 	.word	0x00000000
        /*0040*/ 	.short	0x0000
        /*0042*/ 	.short	0x0000
        /*0044*/ 	.byte	0x00, 0xf5, 0x21, 0x00


	//----- nvinfo : EIATTR_SPARSE_MMA_MASK
	.align		4
.L_85:
        /*0048*/ 	.byte	0x03, 0x50
        /*004a*/ 	.short	0x0000


	//----- nvinfo : EIATTR_MAXREG_COUNT
	.align		4
        /*004c*/ 	.byte	0x03, 0x1b
        /*004e*/ 	.short	0x00ff


	//----- nvinfo : EIATTR_MERCURY_ISA_VERSION
	.align		4
        /*0050*/ 	.byte	0x03, 0x5f
        /*0052*/ 	.short	0x0101


	//----- nvinfo : EIATTR_VRC_CTA_INIT_COUNT
	.align		4
        /*0054*/ 	.byte	0x02, 0x4a
	.zero		1
	.zero		1


	//----- nvinfo : EIATTR_EXIT_INSTR_OFFSETS
	.align		4
        /*0058*/ 	.byte	0x04, 0x1c
        /*005a*/ 	.short	(.L_87 - .L_86)


	//   ....[0]....
.L_86:
        /*005c*/ 	.word	0x000000a0


	//   ....[1]....
        /*0060*/ 	.word	0x00000390


	//   ....[2]....
        /*0064*/ 	.word	0x000004d0


	//----- nvinfo : EIATTR_CRS_STACK_SIZE
	.align		4
.L_87:
        /*0068*/ 	.byte	0x04, 0x1e
        /*006a*/ 	.short	(.L_89 - .L_88)
.L_88:
        /*006c*/ 	.word	0x00000000


	//----- nvinfo : EIATTR_CBANK_PARAM_SIZE
	.align		4
.L_89:
        /*0070*/ 	.byte	0x03, 0x19
        /*0072*/ 	.short	0x0018


	//----- nvinfo : EIATTR_PARAM_CBANK
	.align		4
        /*0074*/ 	.byte	0x04, 0x0a
        /*0076*/ 	.short	(.L_91 - .L_90)
	.align		4
.L_90:
        /*0078*/ 	.word	index@(.nv.constant0._Z22row_move_kernel_simplePfS_ii)
        /*007c*/ 	.short	0x0380
        /*007e*/ 	.short	0x0018


	//----- nvinfo : EIATTR_SW_WAR
	.align		4
.L_91:
        /*0080*/ 	.byte	0x04, 0x36
        /*0082*/ 	.short	(.L_93 - .L_92)
.L_92:
        /*0084*/ 	.word	0x00000008
.L_93:


//--------------------- .nv.callgraph             --------------------------
	.section	.nv.callgraph,"",@"SHT_CUDA_CALLGRAPH"
	.align	4
	.sectionentsize	8
	.align		4
        /*0000*/ 	.word	0x00000000
	.align		4
        /*0004*/ 	.word	0xffffffff
	.align		4
        /*0008*/ 	.word	0x00000000
	.align		4
        /*000c*/ 	.word	0xfffffffe
	.align		4
        /*0010*/ 	.word	0x00000000
	.align		4
        /*0014*/ 	.word	0xfffffffd
	.align		4
        /*0018*/ 	.word	0x00000000
	.align		4
        /*001c*/ 	.word	0xfffffffc


//--------------------- .text._Z19init_memory_patternPimi --------------------------
	.section	.text._Z19init_memory_patternPimi,"ax",@progbits
	.align	128
        .global         _Z19init_memory_patternPimi
        .type           _Z19init_memory_patternPimi,@function
        .size           _Z19init_memory_patternPimi,(.L_x_24 - _Z19init_memory_patternPimi)
        .other          _Z19init_memory_patternPimi,@"STO_CUDA_ENTRY STV_DEFAULT"
_Z19init_memory_patternPimi:
.text._Z19init_memory_patternPimi:
[----:B------:R-:W-:Y:S01]  /*0000*/  LDC R1, c[0x0][0x37c] ;  /* 0x0000df00ff017b82 */ /* 0x000fe20000000800 */
[----:B------:R-:W0:Y:S07]  /*0010*/  S2R R3, SR_TID.X ;  /* 0x0000000000037919 */ /* 0x000e2e0000002100 */
[----:B------:R-:W0:Y:S01]  /*0020*/  S2UR UR4, SR_CTAID.X ;  /* 0x00000000000479c3 */ /* 0x000e220000002500 */
[----:B------:R-:W1:Y:S07]  /*0030*/  LDCU.64 UR8, c[0x0][0x388] ;  /* 0x00007100ff0877ac */ /* 0x000e6e0008000a00 */
[----:B------:R-:W0:Y:S02]  /*0040*/  LDC R2, c[0x0][0x360] ;  /* 0x0000d800ff027b82 */ /* 0x000e240000000800 */
[----:B0-----:R-:W-:-:S05]  /*0050*/  IMAD R0, R2, UR4, R3 ;  /* 0x0000000402007c24 */ /* 0x001fca000f8e0203 */
[----:B-1----:R-:W-:Y:S02]  /*0060*/  ISETP.GE.U32.AND P0, PT, R0, UR8, PT ;  /* 0x0000000800007c0c */ /* 0x002fe4000bf06070 */
[----:B------:R-:W-:-:S04]  /*0070*/  SHF.R.S32.HI R3, RZ, 0x1f, R0 ;  /* 0x0000001fff037819 */ /* 0x000fc80000011400 */
[----:B------:R-:W-:-:S13]  /*0080*/  ISETP.GE.U32.AND.EX P0, PT, R3, UR9, PT, P0 ;  /* 0x0000000903007c0c */ /* 0x000fda000bf06100 */
[----:B------:R-:W-:Y:S05]  /*0090*/  @P0 EXIT ;  /* 0x000000000000094d */ /* 0x000fea0003800000 */
[----:B------:R-:W0:Y:S01]  /*00a0*/  LDC R7, c[0x0][0x390] ;  /* 0x0000e400ff077b82 */ /* 0x000e220000000800 */
[----:B------:R-:W1:Y:S01]  /*00b0*/  LDCU UR4, c[0x0][0x370] ;  /* 0x00006e00ff0477ac */ /* 0x000e620008000800 */
[----:B------:R-:W-:Y:S02]  /*00c0*/  IMAD.MOV.U32 R5, RZ, RZ, R0 ;  /* 0x000000ffff057224 */ /* 0x000fe400078e0000 */
[----:B------:R-:W-:Y:S01]  /*00d0*/  IMAD.MOV.U32 R4, RZ, RZ, R3 ;  /* 0x000000ffff047224 */ /* 0x000fe200078e0003 */
[----:B------:R-:W2:Y:S01]  /*00e0*/  LDCU.64 UR6, c[0x0][0x358] ;  /* 0x00006b00ff0677ac */ /* 0x000ea20008000a00 */
[----:B------:R-:W3:Y:S01]  /*00f0*/  LDCU.64 UR10, c[0x0][0x380] ;  /* 0x00007000ff0a77ac */ /* 0x000ee20008000a00 */
[----:B-1----:R-:W-:-:S07]  /*0100*/  IMAD R0, R2, UR4, RZ ;  /* 0x0000000402007c24 */ /* 0x002fce000f8e02ff */
.L_x_0:
[----:B---3--:R-:W-:-:S04]  /*0110*/  LEA R2, P0, R5, UR10, 0x2 ;  /* 0x0000000a05027c11 */ /* 0x008fc8000f8010ff */
[----:B------:R-:W-:Y:S02]  /*0120*/  LEA.HI.X R3, R5, UR11, R4, 0x2, P0 ;  /* 0x0000000b05037c11 */ /* 0x000fe400080f1404 */
[----:B------:R-:W-:-:S03]  /*0130*/  IADD3 R5, P0, PT, R0, R5, RZ ;  /* 0x0000000500057210 */ /* 0x000fc60007f1e0ff */
[----:B0-2---:R1:W-:Y:S01]  /*0140*/  STG.E desc[UR6][R2.64], R7 ;  /* 0x0000000702007986 */ /* 0x0053e2000c101906 */
[----:B------:R-:W-:Y:S02]  /*0150*/  LEA.HI.X.SX32 R4, R0, R4, 0x1, P0 ;  /* 0x0000000400047211 */ /* 0x000fe400000f0eff */
[----:B------:R-:W-:-:S04]  /*0160*/  ISETP.GE.U32.AND P0, PT, R5, UR8, PT ;  /* 0x0000000805007c0c */ /* 0x000fc8000bf06070 */
[----:B------:R-:W-:-:S13]  /*0170*/  ISETP.GE.U32.AND.EX P0, PT, R4, UR9, PT, P0 ;  /* 0x0000000904007c0c */ /* 0x000fda000bf06100 */
[----:B-1----:R-:W-:Y:S05]  /*0180*/  @!P0 BRA `(.L_x_0) ;  /* 0xfffffffc00e08947 */ /* 0x002fea000383ffff */
[----:B------:R-:W-:Y:S05]  /*0190*/  EXIT ;  /* 0x000000000000794d */ /* 0x000fea0003800000 */
.L_x_1:
[----:B------:R-:W-:-:S00]  /*01a0*/  BRA `(.L_x_1) ;  /* 0xfffffffc00fc7947 */ /* 0x000fc0000383ffff */
[----:B------:R-:W-:-:S00]  /*01b0*/  NOP ;  /* 0x0000000000007918 */ /* 0x000fc00000000000 */
        /* <DEDUP_REMOVED lines=12> */
.L_x_24:


//--------------------- .text._Z36row_move_kernel_bypass_l1_vectorizedPfS_ii --------------------------
	.section	.text._Z36row_move_kernel_bypass_l1_vectorizedPfS_ii,"ax",@progbits
	.align	128
        .global         _Z36row_move_kernel_bypass_l1_vectorizedPfS_ii
        .type           _Z36row_move_kernel_bypass_l1_vectorizedPfS_ii,@function
        .size           _Z36row_move_kernel_bypass_l1_vectorizedPfS_ii,(.L_x_25 - _Z36row_move_kernel_bypass_l1_vectorizedPfS_ii)
        .other          _Z36row_move_kernel_bypass_l1_vectorizedPfS_ii,@"STO_CUDA_ENTRY STV_DEFAULT"
_Z36row_move_kernel_bypass_l1_vectorizedPfS_ii:
.text._Z36row_move_kernel_bypass_l1_vectorizedPfS_ii:
[----:B------:R-:W-:Y:S01]  /*0000*/  LDC R1, c[0x0][0x37c] ;  /* 0x0000df00ff017b82 */ /* 0x000fe20000000800 */
[----:B------:R-:W0:Y:S02]  /*0010*/  S2R R0, SR_TID.X ;  /* 0x0000000000007919 */ /* 0x000e240000002100 */
[----:B0-----:R-:W-:-:S13]  /*0020*/  ISETP.GT.U32.AND P0, PT, R0, 0x1f, PT ;  /* 0x0000001f0000780c */ /* 0x001fda0003f04070 */
[----:B------:R-:W-:Y:S05]  /*0030*/  @P0 EXIT ;  /* 0x000000000000094d */ /* 0x000fea0003800000 */
[----:B------:R-:W0:Y:S08]  /*0040*/  LDC R7, c[0x0][0x370] ;  /* 0x0000dc00ff077b82 */ /* 0x000e300000000800 */
[----:B------:R-:W1:Y:S08]  /*0050*/  LDC R6, c[0x0][0x390] ;  /* 0x0000e400ff067b82 */ /* 0x000e700000000800 */
[----:B------:R-:W2:Y:S01]  /*0060*/  S2UR UR4, SR_CTAID.X ;  /* 0x00000000000479c3 */ /* 0x000ea20000002500 */
[----:B0-----:R-:W-:-:S02]  /*0070*/  IABS R9, R7 ;  /* 0x0000000700097213 */ /* 0x001fc40000000000 */
[----:B------:R-:W-:Y:S02]  /*0080*/  IABS R10, R7 ;  /* 0x00000007000a7213 */ /* 0x000fe40000000000 */
[----:B------:R-:W0:Y:S03]  /*0090*/  I2F.RP R5, R9 ;  /* 0x0000000900057306 */ /* 0x000e260000209400 */
[----:B------:R-:W-:Y:S01]  /*00a0*/  IMAD.MOV R10, RZ, RZ, -R10 ;  /* 0x000000ffff0a7224 */ /* 0x000fe200078e0a0a */
[----:B-1----:R-:W-:-:S04]  /*00b0*/  IADD3 R4, PT, PT, R7, -0x1, R6 ;  /* 0xffffffff07047810 */ /* 0x002fc80007ffe006 */
[----:B0-----:R-:W0:Y:S02]  /*00c0*/  MUFU.RCP R5, R5 ;  /* 0x0000000500057308 */ /* 0x001e240000001000 */
[----:B0-----:R-:W-:-:S06]  /*00d0*/  VIADD R2, R5, 0xffffffe ;  /* 0x0ffffffe05027836 */ /* 0x001fcc0000000000 */
[----:B------:R0:W1:Y:S02]  /*00e0*/  F2I.FTZ.U32.TRUNC.NTZ R3, R2 ;  /* 0x0000000200037305 */ /* 0x000064000021f000 */
[----:B0-----:R-:W-:Y:S02]  /*00f0*/  IMAD.MOV.U32 R2, RZ, RZ, RZ ;  /* 0x000000ffff027224 */ /* 0x001fe400078e00ff */
[----:B-1----:R-:W-:-:S04]  /*0100*/  IMAD.MOV R8, RZ, RZ, -R3 ;  /* 0x000000ffff087224 */ /* 0x002fc800078e0a03 */
[----:B------:R-:W-:Y:S01]  /*0110*/  IMAD R11, R8, R9, RZ ;  /* 0x00000009080b7224 */ /* 0x000fe200078e02ff */
[----:B------:R-:W-:Y:S02]  /*0120*/  IABS R8, R4 ;  /* 0x0000000400087213 */ /* 0x000fe40000000000 */
[----:B------:R-:W-:Y:S01]  /*0130*/  LOP3.LUT R4, R4, R7, RZ, 0x3c, !PT ;  /* 0x0000000704047212 */ /* 0x000fe200078e3cff */
[----:B------:R-:W-:-:S03]  /*0140*/  IMAD.HI.U32 R3, R3, R11, R2 ;  /* 0x0000000b03037227 */ /* 0x000fc600078e0002 */
[----:B------:R-:W-:Y:S01]  /*0150*/  ISETP.GE.AND P2, PT, R4, RZ, PT ;  /* 0x000000ff0400720c */ /* 0x000fe20003f46270 */
[----:B------:R-:W-:Y:S02]  /*0160*/  IMAD.MOV.U32 R2, RZ, RZ, R10 ;  /* 0x000000ffff027224 */ /* 0x000fe400078e000a */
[----:B------:R-:W-:-:S04]  /*0170*/  IMAD.HI.U32 R3, R3, R8, RZ ;  /* 0x0000000803037227 */ /* 0x000fc800078e00ff */
[----:B------:R-:W-:-:S05]  /*0180*/  IMAD R2, R3, R2, R8 ;  /* 0x0000000203027224 */ /* 0x000fca00078e0208 */
[----:B------:R-:W-:-:S13]  /*0190*/  ISETP.GT.U32.AND P1, PT, R9, R2, PT ;  /* 0x000000020900720c */ /* 0x000fda0003f24070 */
[-C--:B------:R-:W-:Y:S01]  /*01a0*/  @!P1 IADD3 R2, PT, PT, R2, -R9.reuse, RZ ;  /* 0x8000000902029210 */ /* 0x080fe20007ffe0ff */
[----:B------:R-:W-:Y:S01]  /*01b0*/  @!P1 VIADD R3, R3, 0x1 ;  /* 0x0000000103039836 */ /* 0x000fe20000000000 */
[----:B------:R-:W-:Y:S02]  /*01c0*/  ISETP.NE.AND P1, PT, R7, RZ, PT ;  /* 0x000000ff0700720c */ /* 0x000fe40003f25270 */
[----:B------:R-:W-:-:S13]  /*01d0*/  ISETP.GE.U32.AND P0, PT, R2, R9, PT ;  /* 0x000000090200720c */ /* 0x000fda0003f06070 */
[----:B------:R-:W-:-:S04]  /*01e0*/  @P0 VIADD R3, R3, 0x1 ;  /* 0x0000000103030836 */ /* 0x000fc80000000000 */
[----:B------:R-:W-:Y:S01]  /*01f0*/  @!P2 IMAD.MOV R3, RZ, RZ, -R3 ;  /* 0x000000ffff03a224 */ /* 0x000fe200078e0a03 */
[----:B------:R-:W-:-:S05]  /*0200*/  @!P1 LOP3.LUT R3, RZ, R7, RZ, 0x33, !PT ;  /* 0x00000007ff039212 */ /* 0x000fca00078e33ff */
[----:B--2---:R-:W-:-:S05]  /*0210*/  IMAD R44, R3, UR4, RZ ;  /* 0x00000004032c7c24 */ /* 0x004fca000f8e02ff */
[----:B------:R-:W-:-:S04]  /*0220*/  VIADDMNMX R2, R44, R3, R6, PT ;  /* 0x000000032c027246 */ /* 0x000fc80003800106 */
[----:B------:R-:W-:-:S13]  /*0230*/  ISETP.GE.AND P0, PT, R44, R2, PT ;  /* 0x000000022c00720c */ /* 0x000fda0003f06270 */
[----:B------:R-:W-:Y:S05]  /*0240*/  @P0 EXIT ;  /* 0x000000000000094d */ /* 0x000fea0003800000 */
[----:B------:R-:W0:Y:S01]  /*0250*/  LDCU UR6, c[0x0][0x394] ;  /* 0x00007280ff0677ac */ /* 0x000e220008000800 */
[----:B------:R-:W-:Y:S01]  /*0260*/  LOP3.LUT R6, RZ, R0, RZ, 0x33, !PT ;  /* 0x00000000ff067212 */ /* 0x000fe200078e33ff */
[----:B0-----:R-:W-:-:S04]  /*0270*/  USHF.R.S32.HI UR4, URZ, 0x1f, UR6 ;  /* 0x0000001fff047899 */ /* 0x001fc80008011406 */
[----:B------:R-:W-:Y:S02]  /*0280*/  ULEA.HI UR5, UR4, UR6, URZ, 0x9 ;  /* 0x0000000604057291 */ /* 0x000fe4000f8f48ff */
[----:B------:R-:W-:Y:S02]  /*0290*/  ULEA.HI UR4, UR4, UR6, URZ, 0x2 ;  /* 0x0000000604047291 */ /* 0x000fe4000f8f10ff */
[----:B------:R-:W-:Y:S02]  /*02a0*/  USHF.R.S32.HI UR5, URZ, 0x9, UR5 ;  /* 0x00000009ff057899 */ /* 0x000fe40008011405 */
[----:B------:R-:W-:Y:S02]  /*02b0*/  USHF.R.S32.HI UR4, URZ, 0x2, UR4 ;  /* 0x00000002ff047899 */ /* 0x000fe40008011404 */
[----:B------:R-:W-:Y:S01]  /*02c0*/  USHF.L.U32 UR5, UR5, 0x7, URZ ;  /* 0x0000000705057899 */ /* 0x000fe200080006ff */
[----:B------:R-:W0:Y:S05]  /*02d0*/  LDCU.64 UR6, c[0x0][0x358] ;  /* 0x00006b00ff0677ac */ /* 0x000e2a0008000a00 */
[----:B------:R-:W-:-:S05]  /*02e0*/  VIADD R7, R0, UR5 ;  /* 0x0000000500077c36 */ /* 0x000fca0008000000 */
[----:B------:R-:W-:-:S04]  /*02f0*/  IADD3 R5, PT, PT, R7, 0x20, RZ ;  /* 0x0000002007057810 */ /* 0x000fc80007ffe0ff */
[----:B------:R-:W-:-:S05]  /*0300*/  VIMNMX R3, PT, PT, R5, UR4, !PT ;  /* 0x0000000405037c48 */ /* 0x000fca000ffe0100 */
[C---:B------:R-:W-:Y:S02]  /*0310*/  IMAD.IADD R4, R6.reuse, 0x1, R3 ;  /* 0x0000000106047824 */ /* 0x040fe400078e0203 */
[----:B------:R-:W-:Y:S02]  /*0320*/  VIADD R6, R6, UR5 ;  /* 0x0000000506067c36 */ /* 0x000fe40008000000 */
[C---:B------:R-:W-:Y:S01]  /*0330*/  VIADD R3, R4.reuse, -UR5 ;  /* 0x8000000504037c36 */ /* 0x040fe20008000000 */
[----:B------:R-:W-:-:S04]  /*0340*/  LOP3.LUT R4, R4, 0x60, RZ, 0xc0, !PT ;  /* 0x0000006004047812 */ /* 0x000fc800078ec0ff */
[----:B------:R-:W-:Y:S02]  /*0350*/  ISETP.GE.U32.AND P0, PT, R3, 0x60, PT ;  /* 0x000000600300780c */ /* 0x000fe40003f06070 */
[----:B0-----:R-:W-:-:S11]  /*0360*/  LOP3.LUT R3, R6, 0x180, RZ, 0xc0, !PT ;  /* 0x0000018006037812 */ /* 0x001fd600078ec0ff */
.L_x_12:
[----:B0-----:R-:W0:Y:S01]  /*0370*/  LDCU.128 UR8, c[0x0][0x380] ;  /* 0x00007000ff0877ac */ /* 0x001e220008000c00 */
[----:B------:R-:W-:Y:S01]  /*0380*/  IMAD R46, R44, UR4, RZ ;  /* 0x000000042c2e7c24 */ /* 0x000fe2000f8e02ff */
[----:B------:R-:W-:Y:S01]  /*0390*/  ISETP.GE.AND P2, PT, R0, UR5, PT ;  /* 0x0000000500007c0c */ /* 0x000fe2000bf46270 */
[----:B------:R-:W-:Y:S01]  /*03a0*/  VIADD R44, R44, 0x1 ;  /* 0x000000012c2c7836 */ /* 0x000fe20000000000 */
[----:B------:R-:W-:Y:S01]  /*03b0*/  BSSY.RECONVERGENT B0, `(.L_x_2) ;  /* 0x000005d000007945 */ /* 0x000fe20003800200 */
[----:B------:R-:W-:-:S03]  /*03c0*/  IMAD.WIDE R46, R46, 0x10, RZ ;  /* 0x000000102e2e7825 */ /* 0x000fc600078e02ff */
[----:B------:R-:W-:Y:S02]  /*03d0*/  ISETP.NE.AND P1, PT, R44, R2, PT ;  /* 0x000000022c00720c */ /* 0x000fe40003f25270 */
[C---:B0-----:R-:W-:Y:S02]  /*03e0*/  IADD3 R50, P3, PT, R46.reuse, UR8, RZ ;  /* 0x000000082e327c10 */ /* 0x041fe4000ff7e0ff */
[----:B------:R-:W-:Y:S02]  /*03f0*/  IADD3 R48, P4, PT, R46, UR10, RZ ;  /* 0x0000000a2e307c10 */ /* 0x000fe4000ff9e0ff */
[C---:B------:R-:W-:Y:S02]  /*0400*/  IADD3.X R51, PT, PT, R47.reuse, UR9, RZ, P3, !PT ;  /* 0x000000092f337c10 */ /* 0x040fe40009ffe4ff */
[----:B------:R-:W-:Y:S01]  /*0410*/  IADD3.X R49, PT, PT, R47, UR11, RZ, P4, !PT ;  /* 0x0000000b2f317c10 */ /* 0x000fe2000a7fe4ff */
[----:B-12---:R-:W-:Y:S08]  /*0420*/  @P2 BRA `(.L_x_3) ;  /* 0x0000000400542947 */ /* 0x006ff00003800000 */
[----:B------:R-:W-:Y:S01]  /*0430*/  ISETP.NE.AND P3, PT, R3, 0x180, PT ;  /* 0x000001800300780c */ /* 0x000fe20003f65270 */
[----:B------:R-:W-:Y:S01]  /*0440*/  BSSY.RECONVERGENT B1, `(.L_x_4) ;  /* 0x0000025000017945 */ /* 0x000fe20003800200 */
[----:B------:R-:W-:Y:S01]  /*0450*/  MOV R45, R47 ;  /* 0x0000002f002d7202 */ /* 0x000fe20000000f00 */
[----:B------:R-:W-:Y:S01]  /*0460*/  IMAD.MOV.U32 R47, RZ, RZ, R0 ;  /* 0x000000ffff2f7224 */ /* 0x000fe200078e0000 */
[----:B------:R-:W-:-:S09]  /*0470*/  ISETP.GE.U32.AND P2, PT, R6, 0x180, PT ;  /* 0x000001800600780c */ /* 0x000fd20003f46070 */
[----:B------:R-:W-:Y:S05]  /*0480*/  @!P3 BRA `(.L_x_5) ;  /* 0x000000000080b947 */ /* 0x000fea0003800000 */
[----:B------:R-:W-:-:S05]  /*0490*/  IMAD.WIDE.U32 R26, R0, 0x10, R50 ;  /* 0x00000010001a7825 */ /* 0x000fca00078e0032 */
[----:B------:R-:W2:Y:S04]  /*04a0*/  LDG.E.128.CONSTANT R8, desc[UR6][R26.64] ;  /* 0x000000061a087981 */ /* 0x000ea8000c1e9d00 */
[----:B------:R-:W3:Y:S04]  /*04b0*/  LDG.E.128.CONSTANT R12, desc[UR6][R26.64+0x200] ;  /* 0x000200061a0c7981 */ /* 0x000ee8000c1e9d00 */
[----:B------:R-:W4:Y:S04]  /*04c0*/  LDG.E.128.CONSTANT R16, desc[UR6][R26.64+0x400] ;  /* 0x000400061a107981 */ /* 0x000f28000c1e9d00 */
[----:B------:R-:W5:Y:S01]  /*04d0*/  LDG.E.128.CONSTANT R20, desc[UR6][R26.64+0x600] ;  /* 0x000600061a147981 */ /* 0x000f62000c1e9d00 */
[----:B------:R-:W-:Y:S01]  /*04e0*/  IMAD.WIDE.U32 R24, R0, 0x10, R48 ;  /* 0x0000001000187825 */ /* 0x000fe200078e0030 */
[----:B------:R-:W-:-:S03]  /*04f0*/  ISETP.NE.AND P3, PT, R3, RZ, PT ;  /* 0x000000ff0300720c */ /* 0x000fc60003f65270 */
[----:B------:R-:W-:Y:S01]  /*0500*/  VIADD R47, R0, 0x80 ;  /* 0x00000080002f7836 */ /* 0x000fe20000000000 */
[----:B--2---:R0:W-:Y:S04]  /*0510*/  STG.E.EF.128 desc[UR6][R24.64], R8 ;  /* 0x0000000818007986 */ /* 0x0041e8000c001d06 */
[----:B---3--:R0:W-:Y:S04]  /*0520*/  STG.E.EF.128 desc[UR6][R24.64+0x200], R12 ;  /* 0x0002000c18007986 */ /* 0x0081e8000c001d06 */
[----:B----4-:R0:W-:Y:S04]  /*0530*/  STG.E.EF.128 desc[UR6][R24.64+0x400], R16 ;  /* 0x0004001018007986 */ /* 0x0101e8000c001d06 */
[----:B-----5:R0:W-:Y:S01]  /*0540*/  STG.E.EF.128 desc[UR6][R24.64+0x600], R20 ;  /* 0x0006001418007986 */ /* 0x0201e2000c001d06 */
[----:B------:R-:W-:Y:S05]  /*0550*/  @!P3 BRA `(.L_x_5) ;  /* 0x00000000004cb947 */ /* 0x000fea0003800000 */
[----:B0-----:R-:W2:Y:S04]  /*0560*/  LDG.E.128.CONSTANT R8, desc[UR6][R26.64+0x800] ;  /* 0x000800061a087981 */ /* 0x001ea8000c1e9d00 */
[----:B------:R-:W3:Y:S04]  /*0570*/  LDG.E.128.CONSTANT R12, desc[UR6][R26.64+0xa00] ;  /* 0x000a00061a0c7981 */ /* 0x000ee8000c1e9d00 */
[----:B------:R-:W4:Y:S04]  /*0580*/  LDG.E.128.CONSTANT R16, desc[UR6][R26.64+0xc00] ;  /* 0x000c00061a107981 */ /* 0x000f28000c1e9d00 */
[----:B------:R-:W5:Y:S01]  /*0590*/  LDG.E.128.CONSTANT R20, desc[UR6][R26.64+0xe00] ;  /* 0x000e00061a147981 */ /* 0x000f62000c1e9d00 */
[----:B------:R-:W-:-:S03]  /*05a0*/  ISETP.NE.AND P3, PT, R3, 0x80, PT ;  /* 0x000000800300780c */ /* 0x000fc60003f65270 */
[----:B--2---:R0:W-:Y:S04]  /*05b0*/  STG.E.EF.128 desc[UR6][R24.64+0x800], R8 ;  /* 0x0008000818007986 */ /* 0x0041e8000c001d06 */
[----:B---3--:R1:W-:Y:S04]  /*05c0*/  STG.E.EF.128 desc[UR6][R24.64+0xa00], R12 ;  /* 0x000a000c18007986 */ /* 0x0083e8000c001d06 */
[----:B----4-:R2:W-:Y:S04]  /*05d0*/  STG.E.EF.128 desc[UR6][R24.64+0xc00], R16 ;  /* 0x000c001018007986 */ /* 0x0105e8000c001d06 */
[----:B-----5:R3:W-:Y:S04]  /*05e0*/  STG.E.EF.128 desc[UR6][R24.64+0xe00], R20 ;  /* 0x000e001418007986 */ /* 0x0207e8000c001d06 */
[----:B0-----:R-:W4:Y:S04]  /*05f0*/  @P3 LDG.E.128.CONSTANT R8, desc[UR6][R26.64+0x1000] ;  /* 0x001000061a083981 */ /* 0x001f28000c1e9d00 */
[----:B-1----:R-:W5:Y:S04]  /*0600*/  @P3 LDG.E.128.CONSTANT R12, desc[UR6][R26.64+0x1200] ;  /* 0x001200061a0c3981 */ /* 0x002f68000c1e9d00 */
[----:B--2---:R-:W2:Y:S04]  /*0610*/  @P3 LDG.E.128.CONSTANT R16, desc[UR6][R26.64+0x1400] ;  /* 0x001400061a103981 */ /* 0x004ea8000c1e9d00 */
[----:B---3--:R-:W3:Y:S01]  /*0620*/  @P3 LDG.E.128.CONSTANT R20, desc[UR6][R26.64+0x1600] ;  /* 0x001600061a143981 */ /* 0x008ee2000c1e9d00 */
[----:B------:R-:W-:-:S02]  /*0630*/  VIADD R47, R0, 0x100 ;  /* 0x00000100002f7836 */ /* 0x000fc40000000000 */
[----:B------:R-:W-:Y:S01]  /*0640*/  @P3 VIADD R47, R0, 0x180 ;  /* 0x00000180002f3836 */ /* 0x000fe20000000000 */
[----:B----4-:R1:W-:Y:S04]  /*0650*/  @P3 STG.E.EF.128 desc[UR6][R24.64+0x1000], R8 ;  /* 0x0010000818003986 */ /* 0x0103e8000c001d06 */
[----:B-----5:R1:W-:Y:S04]  /*0660*/  @P3 STG.E.EF.128 desc[UR6][R24.64+0x1200], R12 ;  /* 0x0012000c18003986 */ /* 0x0203e8000c001d06 */
[----:B--2---:R1:W-:Y:S04]  /*0670*/  @P3 STG.E.EF.128 desc[UR6][R24.64+0x1400], R16 ;  /* 0x0014001018003986 */ /* 0x0043e8000c001d06 */
[----:B---3--:R1:W-:Y:S02]  /*0680*/  @P3 STG.E.EF.128 desc[UR6][R24.64+0x1600], R20 ;  /* 0x0016001418003986 */ /* 0x0083e4000c001d06 */
.L_x_5:
[----:B------:R-:W-:Y:S05]  /*0690*/  BSYNC.RECONVERGENT B1 ;  /* 0x0000000000017941 */ /* 0x000fea0003800200 */
.L_x_4:
[----:B------:R-:W-:Y:S05]  /*06a0*/  @!P2 BRA `(.L_x_3) ;  /* 0x0000000000b4a947 */ /* 0x000fea0003800000 */
[----:B------:R-:W2:Y:S08]  /*06b0*/  LDC.64 R54, c[0x0][0x388] ;  /* 0x0000e200ff367b82 */ /* 0x000eb00000000a00 */
[----:B------:R-:W3:Y:S01]  /*06c0*/  LDC.64 R52, c[0x0][0x380] ;  /* 0x0000e000ff347b82 */ /* 0x000ee20000000a00 */
[----:B--2---:R-:W-:-:S04]  /*06d0*/  IMAD.WIDE.U32 R54, R47, 0x10, R54 ;  /* 0x000000102f367825 */ /* 0x004fc800078e0036 */
[----:B---3--:R-:W-:-:S07]  /*06e0*/  IMAD.WIDE.U32 R52, R47, 0x10, R52 ;  /* 0x000000102f347825 */ /* 0x008fce00078e0034 */
.L_x_6:
[----:B------:R-:W-:-:S04]  /*06f0*/  IADD3 R58, P2, PT, R52, R46, RZ ;  /* 0x0000002e343a7210 */ /* 0x000fc80007f5e0ff */
[----:B------:R-:W-:-:S05]  /*0700*/  IADD3.X R59, PT, PT, R53, R45, RZ, P2, !PT ;  /* 0x0000002d353b7210 */ /* 0x000fca00017fe4ff */
[----:B01----:R-:W2:Y:S04]  /*0710*/  LDG.E.128.CONSTANT R8, desc[UR6][R58.64] ;  /* 0x000000063a087981 */ /* 0x003ea8000c1e9d00 */
[----:B------:R-:W3:Y:S04]  /*0720*/  LDG.E.128.CONSTANT R12, desc[UR6][R58.64+0x200] ;  /* 0x000200063a0c7981 */ /* 0x000ee8000c1e9d00 */
[----:B------:R-:W4:Y:S01]  /*0730*/  LDG.E.128.CONSTANT R16, desc[UR6][R58.64+0x400] ;  /* 0x000400063a107981 */ /* 0x000f22000c1e9d00 */
[----:B------:R-:W-:-:S03]  /*0740*/  IADD3 R56, P2, PT, R54, R46, RZ ;  /* 0x0000002e36387210 */ /* 0x000fc60007f5e0ff */
[----:B------:R-:W5:Y:S02]  /*0750*/  LDG.E.128.CONSTANT R20, desc[UR6][R58.64+0xc00] ;  /* 0x000c00063a147981 */ /* 0x000f64000c1e9d00 */
[----:B------:R-:W-:Y:S02]  /*0760*/  IMAD.X R57, R55, 0x1, R45, P2 ;  /* 0x0000000137397824 */ /* 0x000fe400010e062d */
[----:B------:R-:W5:Y:S04]  /*0770*/  LDG.E.128.CONSTANT R24, desc[UR6][R58.64+0xe00] ;  /* 0x000e00063a187981 */ /* 0x000f68000c1e9d00 */
[----:B------:R-:W5:Y:S04]  /*0780*/  LDG.E.128.CONSTANT R28, desc[UR6][R58.64+0x1000] ;  /* 0x001000063a1c7981 */ /* 0x000f68000c1e9d00 */
[----:B------:R-:W5:Y:S04]  /*0790*/  LDG.E.128.CONSTANT R32, desc[UR6][R58.64+0x1200] ;  /* 0x001200063a207981 */ /* 0x000f68000c1e9d00 */
[----:B------:R-:W5:Y:S04]  /*07a0*/  LDG.E.128.CONSTANT R36, desc[UR6][R58.64+0x1400] ;  /* 0x001400063a247981 */ /* 0x000f68000c1e9d00 */
[----:B------:R-:W5:Y:S04]  /*07b0*/  LDG.E.128.CONSTANT R40, desc[UR6][R58.64+0x1600] ;  /* 0x001600063a287981 */ /* 0x000f68000c1e9d00 */
[----:B--2---:R0:W-:Y:S04]  /*07c0*/  STG.E.EF.128 desc[UR6][R56.64], R8 ;  /* 0x0000000838007986 */ /* 0x0041e8000c001d06 */
[----:B---3--:R1:W-:Y:S04]  /*07d0*/  STG.E.EF.128 desc[UR6][R56.64+0x200], R12 ;  /* 0x0002000c38007986 */ /* 0x0083e8000c001d06 */
[----:B----4-:R2:W-:Y:S04]  /*07e0*/  STG.E.EF.128 desc[UR6][R56.64+0x400], R16 ;  /* 0x0004001038007986 */ /* 0x0105e8000c001d06 */
[----:B0-----:R-:W3:Y:S04]  /*07f0*/  LDG.E.128.CONSTANT R8, desc[UR6][R58.64+0x600] ;  /* 0x000600063a087981 */ /* 0x001ee8000c1e9d00 */
[----:B-1----:R-:W4:Y:S04]  /*0800*/  LDG.E.128.CONSTANT R12, desc[UR6][R58.64+0x800] ;  /* 0x000800063a0c7981 */ /* 0x002f28000c1e9d00 */
[----:B--2---:R-:W2:Y:S04]  /*0810*/  LDG.E.128.CONSTANT R16, desc[UR6][R58.64+0xa00] ;  /* 0x000a00063a107981 */ /* 0x004ea8000c1e9d00 */
[----:B-----5:R0:W-:Y:S04]  /*0820*/  STG.E.EF.128 desc[UR6][R56.64+0xc00], R20 ;  /* 0x000c001438007986 */ /* 0x0201e8000c001d06 */
[----:B0-----:R-:W5:Y:S04]  /*0830*/  LDG.E.128.CONSTANT R20, desc[UR6][R58.64+0x1e00] ;  /* 0x001e00063a147981 */ /* 0x001f68000c1e9d00 */
[----:B---3--:R0:W-:Y:S04]  /*0840*/  STG.E.EF.128 desc[UR6][R56.64+0x600], R8 ;  /* 0x0006000838007986 */ /* 0x0081e8000c001d06 */
[----:B----4-:R1:W-:Y:S04]  /*0850*/  STG.E.EF.128 desc[UR6][R56.64+0x800], R12 ;  /* 0x0008000c38007986 */ /* 0x0103e8000c001d06 */
[----:B--2---:R2:W-:Y:S04]  /*0860*/  STG.E.EF.128 desc[UR6][R56.64+0xa00], R16 ;  /* 0x000a001038007986 */ /* 0x0045e8000c001d06 */
[----:B0-----:R-:W3:Y:S04]  /*0870*/  LDG.E.128.CONSTANT R8, desc[UR6][R58.64+0x1800] ;  /* 0x001800063a087981 */ /* 0x001ee8000c1e9d00 */
[----:B-1----:R-:W4:Y:S04]  /*0880*/  LDG.E.128.CONSTANT R12, desc[UR6][R58.64+0x1a00] ;  /* 0x001a00063a0c7981 */ /* 0x002f28000c1e9d00 */
[----:B--2---:R-:W2:Y:S01]  /*0890*/  LDG.E.128.CONSTANT R16, desc[UR6][R58.64+0x1c00] ;  /* 0x001c00063a107981 */ /* 0x004ea2000c1e9d00 */
[----:B------:R-:W-:-:S03]  /*08a0*/  VIADD R47, R47, 0x200 ;  /* 0x000002002f2f7836 */ /* 0x000fc60000000000 */
[----:B------:R0:W-:Y:S04]  /*08b0*/  STG.E.EF.128 desc[UR6][R56.64+0xe00], R24 ;  /* 0x000e001838007986 */ /* 0x0001e8000c001d06 */
[----:B------:R0:W-:Y:S04]  /*08c0*/  STG.E.EF.128 desc[UR6][R56.64+0x1000], R28 ;  /* 0x0010001c38007986 */ /* 0x0001e8000c001d06 */
[----:B------:R0:W-:Y:S04]  /*08d0*/  STG.E.EF.128 desc[UR6][R56.64+0x1200], R32 ;  /* 0x0012002038007986 */ /* 0x0001e8000c001d06 */
[----:B------:R0:W-:Y:S04]  /*08e0*/  STG.E.EF.128 desc[UR6][R56.64+0x1400], R36 ;  /* 0x0014002438007986 */ /* 0x0001e8000c001d06 */
[----:B------:R0:W-:Y:S04]  /*08f0*/  STG.E.EF.128 desc[UR6][R56.64+0x1600], R40 ;  /* 0x0016002838007986 */ /* 0x0001e8000c001d06 */
[----:B-----5:R0:W-:Y:S01]  /*0900*/  STG.E.EF.128 desc[UR6][R56.64+0x1e00], R20 ;  /* 0x001e001438007986 */ /* 0x0201e2000c001d06 */
[----:B------:R-:W-:-:S02]  /*0910*/  ISETP.GE.AND P2, PT, R47, UR5, PT ;  /* 0x000000052f007c0c */ /* 0x000fc4000bf46270 */
[----:B------:R-:W-:-:S05]  /*0920*/  IADD3 R46, P3, PT, R46, 0x2000, RZ ;  /* 0x000020002e2e7810 */ /* 0x000fca0007f7e0ff */
[----:B------:R-:W-:Y:S01]  /*0930*/  IMAD.X R45, RZ, RZ, R45, P3 ;  /* 0x000000ffff2d7224 */ /* 0x000fe200018e062d */
[----:B---3--:R0:W-:Y:S04]  /*0940*/  STG.E.EF.128 desc[UR6][R56.64+0x1800], R8 ;  /* 0x0018000838007986 */ /* 0x0081e8000c001d06 */
[----:B----4-:R0:W-:Y:S04]  /*0950*/  STG.E.EF.128 desc[UR6][R56.64+0x1a00], R12 ;  /* 0x001a000c38007986 */ /* 0x0101e8000c001d06 */
[----:B--2---:R0:W-:Y:S01]  /*0960*/  STG.E.EF.128 desc[UR6][R56.64+0x1c00], R16 ;  /* 0x001c001038007986 */ /* 0x0041e2000c001d06 */
[----:B------:R-:W-:Y:S05]  /*0970*/  @!P2 BRA `(.L_x_6) ;  /* 0xfffffffc005ca947 */ /* 0x000fea000383ffff */
.L_x_3:
[----:B------:R-:W-:Y:S05]  /*0980*/  BSYNC.RECONVERGENT B0 ;  /* 0x0000000000007941 */ /* 0x000fea0003800200 */
.L_x_2:
[----:B------:R-:W-:Y:S01]  /*0990*/  ISETP.GE.AND P2, PT, R7, UR4, PT ;  /* 0x0000000407007c0c */ /* 0x000fe2000bf46270 */
[----:B------:R-:W-:-:S12]  /*09a0*/  BSSY.RECONVERGENT B0, `(.L_x_7) ;  /* 0x0000023000007945 */ /* 0x000fd80003800200 */
[----:B------:R-:W-:Y:S05]  /*09b0*/  @P2 BRA `(.L_x_8) ;  /* 0x0000000000842947 */ /* 0x000fea0003800000 */
[----:B------:R-:W-:Y:S01]  /*09c0*/  ISETP.NE.AND P2, PT, R4, 0x60, PT ;  /* 0x000000600400780c */ /* 0x000fe20003f45270 */
[----:B------:R-:W-:Y:S01]  /*09d0*/  BSSY.RECONVERGENT B1, `(.L_x_9) ;  /* 0x0000011000017945 */ /* 0x000fe20003800200 */
[----:B0-----:R-:W-:-:S11]  /*09e0*/  IMAD.MOV.U32 R29, RZ, RZ, R7 ;  /* 0x000000ffff1d7224 */ /* 0x001fd600078e0007 */
[----:B------:R-:W-:Y:S05]  /*09f0*/  @!P2 BRA `(.L_x_10) ;  /* 0x000000000038a947 */ /* 0x000fea0003800000 */
[----:B-1----:R-:W-:-:S05]  /*0a00*/  IMAD.WIDE R18, R7, 0x10, R50 ;  /* 0x0000001007127825 */ /* 0x002fca00078e0232 */
[----:B------:R-:W2:Y:S01]  /*0a10*/  LDG.E.128.CONSTANT R8, desc[UR6][R18.64] ;  /* 0x0000000612087981 */ /* 0x000ea2000c1e9d00 */
[----:B------:R-:W-:Y:S01]  /*0a20*/  IMAD.WIDE R16, R7, 0x10, R48 ;  /* 0x0000001007107825 */ /* 0x000fe200078e0230 */
[----:B------:R-:W-:Y:S02]  /*0a30*/  ISETP.NE.AND P2, PT, R4, RZ, PT ;  /* 0x000000ff0400720c */ /* 0x000fe40003f45270 */
[----:B------:R-:W-:Y:S02]  /*0a40*/  MOV R29, R5 ;  /* 0x00000005001d7202 */ /* 0x000fe40000000f00 */
[----:B--2---:R0:W-:Y:S09]  /*0a50*/  STG.E.EF.128 desc[UR6][R16.64], R8 ;  /* 0x0000000810007986 */ /* 0x0041f2000c001d06 */
[----:B------:R-:W-:Y:S05]  /*0a60*/  @!P2 BRA `(.L_x_10) ;  /* 0x00000000001ca947 */ /* 0x000fea0003800000 */
[----:B------:R-:W-:Y:S01]  /*0a70*/  ISETP.NE.AND P2, PT, R4, 0x20, PT ;  /* 0x000000200400780c */ /* 0x000fe20003f45270 */
[----:B0-----:R-:W2:-:S12]  /*0a80*/  LDG.E.128.CONSTANT R8, desc[UR6][R18.64+0x200] ;  /* 0x0002000612087981 */ /* 0x001e98000c1e9d00 */
[----:B------:R-:W3:Y:S01]  /*0a90*/  @P2 LDG.E.128.CONSTANT R12, desc[UR6][R18.64+0x400] ;  /* 0x00040006120c2981 */ /* 0x000ee2000c1e9d00 */
[C---:B------:R-:W-:Y:S02]  /*0aa0*/  VIADD R29, R7.reuse, 0x40 ;  /* 0x00000040071d7836 */ /* 0x040fe40000000000 */
[----:B------:R-:W-:Y:S01]  /*0ab0*/  @P2 VIADD R29, R7, 0x60 ;  /* 0x00000060071d2836 */ /* 0x000fe20000000000 */
[----:B--2---:R2:W-:Y:S04]  /*0ac0*/  STG.E.EF.128 desc[UR6][R16.64+0x200], R8 ;  /* 0x0002000810007986 */ /* 0x0045e8000c001d06 */
[----:B---3--:R2:W-:Y:S02]  /*0ad0*/  @P2 STG.E.EF.128 desc[UR6][R16.64+0x400], R12 ;  /* 0x0004000c10002986 */ /* 0x0085e4000c001d06 */
.L_x_10:
[----:B------:R-:W-:Y:S05]  /*0ae0*/  BSYNC.RECONVERGENT B1 ;  /* 0x0000000000017941 */ /* 0x000fea0003800200 */
.L_x_9:
[----:B------:R-:W-:Y:S05]  /*0af0*/  @!P0 BRA `(.L_x_8) ;  /* 0x0000000000348947 */ /* 0x000fea0003800000 */
.L_x_11:
[----:B------:R-:W-:-:S05]  /*0b00*/  IMAD.WIDE R26, R29, 0x10, R50 ;  /* 0x000000101d1a7825 */ /* 0x000fca00078e0232 */
[----:B012---:R-:W2:Y:S04]  /*0b10*/  LDG.E.128.CONSTANT R8, desc[UR6][R26.64] ;  /* 0x000000061a087981 */ /* 0x007ea8000c1e9d00 */
[----:B------:R-:W3:Y:S04]  /*0b20*/  LDG.E.128.CONSTANT R12, desc[UR6][R26.64+0x200] ;  /* 0x000200061a0c7981 */ /* 0x000ee8000c1e9d00 */
[----:B------:R-:W4:Y:S04]  /*0b30*/  LDG.E.128.CONSTANT R16, desc[UR6][R26.64+0x400] ;  /* 0x000400061a107981 */ /* 0x000f28000c1e9d00 */
[----:B------:R-:W5:Y:S01]  /*0b40*/  LDG.E.128.CONSTANT R20, desc[UR6][R26.64+0x600] ;  /* 0x000600061a147981 */ /* 0x000f62000c1e9d00 */
[----:B------:R-:W-:-:S04]  /*0b50*/  IMAD.WIDE R24, R29, 0x10, R48 ;  /* 0x000000101d187825 */ /* 0x000fc800078e0230 */
[----:B------:R-:W-:-:S05]  /*0b60*/  VIADD R29, R29, 0x80 ;  /* 0x000000801d1d7836 */ /* 0x000fca0000000000 */
[----:B------:R-:W-:Y:S01]  /*0b70*/  ISETP.GE.AND P2, PT, R29, UR4, PT ;  /* 0x000000041d007c0c */ /* 0x000fe2000bf46270 */
[----:B--2---:R0:W-:Y:S04]  /*0b80*/  STG.E.EF.128 desc[UR6][R24.64], R8 ;  /* 0x0000000818007986 */ /* 0x0041e8000c001d06 */
[----:B---3--:R0:W-:Y:S04]  /*0b90*/  STG.E.EF.128 desc[UR6][R24.64+0x200], R12 ;  /* 0x0002000c18007986 */ /* 0x0081e8000c001d06 */
[----:B----4-:R0:W-:Y:S04]  /*0ba0*/  STG.E.EF.128 desc[UR6][R24.64+0x400], R16 ;  /* 0x0004001018007986 */ /* 0x0101e8000c001d06 */
[----:B-----5:R0:W-:Y:S01]  /*0bb0*/  STG.E.EF.128 desc[UR6][R24.64+0x600], R20 ;  /* 0x0006001418007986 */ /* 0x0201e2000c001d06 */
[----:B------:R-:W-:Y:S05]  /*0bc0*/  @!P2 BRA `(.L_x_11) ;  /* 0xfffffffc00cca947 */ /* 0x000fea000383ffff */
.L_x_8:
[----:B------:R-:W-:Y:S05]  /*0bd0*/  BSYNC.RECONVERGENT B0 ;  /* 0x0000000000007941 */ /* 0x000fea0003800200 */
.L_x_7:
[----:B------:R-:W-:Y:S05]  /*0be0*/  @P1 BRA `(.L_x_12) ;  /* 0xfffffff400e01947 */ /* 0x000fea000383ffff */
[----:B------:R-:W-:Y:S05]  /*0bf0*/  EXIT ;  /* 0x000000000000794d */ /* 0x000fea0003800000 */
.L_x_13:
        /* <DEDUP_REMOVED lines=16> */
.L_x_25:


//--------------------- .text._Z26row_move_kernel_vectorizedPfS_ii --------------------------
	.section	.text._Z26row_move_kernel_vectorizedPfS_ii,"ax",@progbits
	.align	128
        .global         _Z26row_move_kernel_vectorizedPfS_ii
        .type           _Z26row_move_kernel_vectorizedPfS_ii,@function
        .size           _Z26row_move_kernel_vectorizedPfS_ii,(.L_x_26 - _Z26row_move_kernel_vectorizedPfS_ii)
        .other          _Z26row_move_kernel_vectorizedPfS_ii,@"STO_CUDA_ENTRY STV_DEFAULT"
_Z26row_move_kernel_vectorizedPfS_ii:
.text._Z26row_move_kernel_vectorizedPfS_ii:
[----:B------:R-:W-:Y:S01]  /*0000*/  LDC R1, c[0x0][0x37c] ;  /* 0x0000df00ff017b82 */ /* 0x000fe20000000800 */
[----:B------:R-:W0:Y:S01]  /*0010*/  S2R R7, SR_TID.X ;  /* 0x0000000000077919 */ /* 0x000e220000002100 */
[----:B------:R-:W1:Y:S06]  /*0020*/  LDCU.64 UR6, c[0x0][0x390] ;  /* 0x00007200ff0677ac */ /* 0x000e6c0008000a00 */
[----:B------:R-:W0:Y:S08]  /*0030*/  S2UR UR5, SR_CTAID.X ;  /* 0x00000000000579c3 */ /* 0x000e300000002500 */
[----:B------:R-:W0:Y:S01]  /*0040*/  LDC R0, c[0x0][0x360] ;  /* 0x0000d800ff007b82 */ /* 0x000e220000000800 */
[----:B-1----:R-:W-:-:S04]  /*0050*/  USHF.R.S32.HI UR4, URZ, 0x1f, UR7 ;  /* 0x0000001fff047899 */ /* 0x002fc80008011407 */
[----:B------:R-:W-:Y:S01]  /*0060*/  ULEA.HI UR4, UR4, UR7, URZ, 0x2 ;  /* 0x0000000704047291 */ /* 0x000fe2000f8f10ff */
[----:B------:R-:W1:Y:S03]  /*0070*/  LDCU UR7, c[0x0][0x370] ;  /* 0x00006e00ff0777ac */ /* 0x000e660008000800 */
[----:B------:R-:W-:-:S04]  /*0080*/  USHF.R.S32.HI UR4, URZ, 0x2, UR4 ;  /* 0x00000002ff047899 */ /* 0x000fc80008011404 */
[----:B------:R-:W-:Y:S01]  /*0090*/  UIMAD UR4, UR4, UR6, URZ ;  /* 0x00000006040472a4 */ /* 0x000fe2000f8e02ff */
[----:B0-----:R-:W-:-:S05]  /*00a0*/  IMAD R7, R0, UR5, R7 ;  /* 0x0000000500077c24 */ /* 0x001fca000f8e0207 */
[----:B------:R-:W-:Y:S01]  /*00b0*/  ISETP.GE.AND P0, PT, R7, UR4, PT ;  /* 0x0000000407007c0c */ /* 0x000fe2000bf06270 */
[----:B-1----:R-:W-:-:S12]  /*00c0*/  IMAD R0, R0, UR7, RZ ;  /* 0x0000000700007c24 */ /* 0x002fd8000f8e02ff */
[----:B------:R-:W-:Y:S05]  /*00d0*/  @P0 EXIT ;  /* 0x000000000000094d */ /* 0x000fea0003800000 */
[----:B------:R-:W0:Y:S01]  /*00e0*/  I2F.U32.RP R8, R0 ;  /* 0x0000000000087306 */ /* 0x000e220000209000 */
[C---:B------:R-:W-:Y:S01]  /*00f0*/  IADD3 R4, PT, PT, R0.reuse, R7, RZ ;  /* 0x0000000700047210 */ /* 0x040fe20007ffe0ff */
[----:B------:R-:W-:Y:S01]  /*0100*/  IMAD.MOV R9, RZ, RZ, -R0 ;  /* 0x000000ffff097224 */ /* 0x000fe200078e0a00 */
[----:B------:R-:W-:Y:S01]  /*0110*/  ISETP.NE.U32.AND P2, PT, R0, RZ, PT ;  /* 0x000000ff0000720c */ /* 0x000fe20003f45070 */
[----:B------:R-:W1:Y:S01]  /*0120*/  LDCU.64 UR6, c[0x0][0x358] ;  /* 0x00006b00ff0677ac */ /* 0x000e620008000a00 */
[C---:B------:R-:W-:Y:S01]  /*0130*/  ISETP.GE.AND P0, PT, R4.reuse, UR4, PT ;  /* 0x0000000404007c0c */ /* 0x040fe2000bf06270 */
[----:B------:R-:W-:Y:S01]  /*0140*/  BSSY.RECONVERGENT B0, `(.L_x_14) ;  /* 0x0000027000007945 */ /* 0x000fe20003800200 */
[----:B------:R-:W-:Y:S02]  /*0150*/  VIMNMX R5, PT, PT, R4, UR4, !PT ;  /* 0x0000000404057c48 */ /* 0x000fe4000ffe0100 */
[----:B------:R-:W-:-:S04]  /*0160*/  SEL R6, RZ, 0x1, P0 ;  /* 0x00000001ff067807 */ /* 0x000fc80000000000 */
[----:B------:R-:W-:Y:S01]  /*0170*/  IADD3 R5, PT, PT, R5, -R4, -R6 ;  /* 0x8000000405057210 */ /* 0x000fe20007ffe806 */
[----:B0-----:R-:W0:Y:S02]  /*0180*/  MUFU.RCP R8, R8 ;  /* 0x0000000800087308 */ /* 0x001e240000001000 */
[----:B0-----:R-:W-:-:S06]  /*0190*/  IADD3 R2, PT, PT, R8, 0xffffffe, RZ ;  /* 0x0ffffffe08027810 */ /* 0x001fcc0007ffe0ff */
[----:B------:R0:W2:Y:S02]  /*01a0*/  F2I.FTZ.U32.TRUNC.NTZ R3, R2 ;  /* 0x0000000200037305 */ /* 0x0000a4000021f000 */
[----:B0-----:R-:W-:Y:S02]  /*01b0*/  IMAD.MOV.U32 R2, RZ, RZ, RZ ;  /* 0x000000ffff027224 */ /* 0x001fe400078e00ff */
[----:B--2---:R-:W-:-:S04]  /*01c0*/  IMAD R9, R9, R3, RZ ;  /* 0x0000000309097224 */ /* 0x004fc800078e02ff */
[----:B------:R-:W-:-:S06]  /*01d0*/  IMAD.HI.U32 R8, R3, R9, R2 ;  /* 0x0000000903087227 */ /* 0x000fcc00078e0002 */
[----:B------:R-:W-:-:S05]  /*01e0*/  IMAD.HI.U32 R9, R8, R5, RZ ;  /* 0x0000000508097227 */ /* 0x000fca00078e00ff */
[----:B------:R-:W-:-:S05]  /*01f0*/  IADD3 R2, PT, PT, -R9, RZ, RZ ;  /* 0x000000ff09027210 */ /* 0x000fca0007ffe1ff */
[----:B------:R-:W-:Y:S02]  /*0200*/  IMAD R5, R0, R2, R5 ;  /* 0x0000000200057224 */ /* 0x000fe400078e0205 */
[----:B------:R-:W0:Y:S03]  /*0210*/  LDC.64 R2, c[0x0][0x380] ;  /* 0x0000e000ff027b82 */ /* 0x000e260000000a00 */
[----:B------:R-:W-:-:S13]  /*0220*/  ISETP.GE.U32.AND P0, PT, R5, R0, PT ;  /* 0x000000000500720c */ /* 0x000fda0003f06070 */
[----:B------:R-:W-:Y:S01]  /*0230*/  @P0 IMAD.IADD R5, R5, 0x1, -R0 ;  /* 0x0000000105050824 */ /* 0x000fe200078e0a00 */
[----:B------:R-:W-:-:S04]  /*0240*/  @P0 IADD3 R9, PT, PT, R9, 0x1, RZ ;  /* 0x0000000109090810 */ /* 0x000fc80007ffe0ff */
[-C--:B------:R-:W-:Y:S02]  /*0250*/  ISETP.GE.U32.AND P1, PT, R5, R0.reuse, PT ;  /* 0x000000000500720c */ /* 0x080fe40003f26070 */
[----:B------:R-:W2:Y:S11]  /*0260*/  LDC.64 R4, c[0x0][0x388] ;  /* 0x0000e200ff047b82 */ /* 0x000eb60000000a00 */
[----:B------:R-:W-:Y:S01]  /*0270*/  @P1 VIADD R9, R9, 0x1 ;  /* 0x0000000109091836 */ /* 0x000fe20000000000 */
[----:B------:R-:W-:-:S04]  /*0280*/  @!P2 LOP3.LUT R9, RZ, R0, RZ, 0x33, !PT ;  /* 0x00000000ff09a212 */ /* 0x000fc800078e33ff */
[----:B------:R-:W-:-:S04]  /*0290*/  IADD3 R6, PT, PT, R6, R9, RZ ;  /* 0x0000000906067210 */ /* 0x000fc80007ffe0ff */
[C---:B------:R-:W-:Y:S02]  /*02a0*/  LOP3.LUT R8, R6.reuse, 0x3, RZ, 0xc0, !PT ;  /* 0x0000000306087812 */ /* 0x040fe400078ec0ff */
[----:B------:R-:W-:Y:S02]  /*02b0*/  ISETP.GE.U32.AND P1, PT, R6, 0x3, PT ;  /* 0x000000030600780c */ /* 0x000fe40003f26070 */
[----:B------:R-:W-:-:S13]  /*02c0*/  ISETP.NE.AND P0, PT, R8, 0x3, PT ;  /* 0x000000030800780c */ /* 0x000fda0003f05270 */
[----:B01----:R-:W-:Y:S05]  /*02d0*/  @!P0 BRA `(.L_x_15) ;  /* 0x0000000000348947 */ /* 0x003fea0003800000 */
[----:B------:R-:W0:Y:S01]  /*02e0*/  LDC.64 R14, c[0x0][0x380] ;  /* 0x0000e000ff0e7b82 */ /* 0x000e220000000a00 */
[----:B------:R-:W-:-:S05]  /*02f0*/  VIADD R6, R6, 0x1 ;  /* 0x0000000106067836 */ /* 0x000fca0000000000 */
[----:B------:R-:W-:Y:S02]  /*0300*/  LOP3.LUT R6, R6, 0x3, RZ, 0xc0, !PT ;  /* 0x0000000306067812 */ /* 0x000fe400078ec0ff */
[----:B------:R-:W1:Y:S02]  /*0310*/  LDC.64 R16, c[0x0][0x388] ;  /* 0x0000e200ff107b82 */ /* 0x000e640000000a00 */
[----:B------:R-:W-:-:S07]  /*0320*/  IADD3 R6, PT, PT, -R6, RZ, RZ ;  /* 0x000000ff06067210 */ /* 0x000fce0007ffe1ff */
.L_x_16:
[----:B0--3--:R-:W-:-:S06]  /*0330*/  IMAD.WIDE R8, R7, 0x10, R14 ;  /* 0x0000001007087825 */ /* 0x009fcc00078e020e */
[----:B------:R-:W3:Y:S01]  /*0340*/  LDG.E.128 R8, desc[UR6][R8.64] ;  /* 0x0000000608087981 */ /* 0x000ee2000c1e1d00 */
[----:B-1----:R-:W-:Y:S01]  /*0350*/  IMAD.WIDE R12, R7, 0x10, R16 ;  /* 0x00000010070c7825 */ /* 0x002fe200078e0210 */
[----:B------:R-:W-:-:S03]  /*0360*/  IADD3 R7, PT, PT, R0, R7, RZ ;  /* 0x0000000700077210 */ /* 0x000fc60007ffe0ff */
[----:B------:R-:W-:-:S05]  /*0370*/  VIADD R6, R6, 0x1 ;  /* 0x0000000106067836 */ /* 0x000fca0000000000 */
[----:B------:R-:W-:Y:S01]  /*0380*/  ISETP.NE.AND P0, PT, R6, RZ, PT ;  /* 0x000000ff0600720c */ /* 0x000fe20003f05270 */
[----:B---3--:R3:W-:-:S12]  /*0390*/  STG.E.128 desc[UR6][R12.64], R8 ;  /* 0x000000080c007986 */ /* 0x0087d8000c101d06 */
[----:B------:R-:W-:Y:S05]  /*03a0*/  @P0 BRA `(.L_x_16) ;  /* 0xfffffffc00e00947 */ /* 0x000fea000383ffff */
.L_x_15:
[----:B------:R-:W-:Y:S05]  /*03b0*/  BSYNC.RECONVERGENT B0 ;  /* 0x0000000000007941 */ /* 0x000fea0003800200 */
.L_x_14:
[----:B------:R-:W-:Y:S05]  /*03c0*/  @!P1 EXIT ;  /* 0x000000000000994d */ /* 0x000fea0003800000 */
.L_x_17:
[----:B0-----:R-:W-:-:S05]  /*03d0*/  IMAD.WIDE R18, R7, 0x10, R2 ;  /* 0x0000001007127825 */ /* 0x001fca00078e0202 */
[----:B------:R-:W4:Y:S01]  /*03e0*/  LDG.E.128 R20, desc[UR6][R18.64] ;  /* 0x0000000612147981 */ /* 0x000f22000c1e1d00 */
[----:B--2---:R-:W-:-:S04]  /*03f0*/  IMAD.WIDE R24, R7, 0x10, R4 ;  /* 0x0000001007187825 */ /* 0x004fc800078e0204 */
[C---:B------:R-:W-:Y:S01]  /*0400*/  IMAD.WIDE R26, R0.reuse, 0x10, R18 ;  /* 0x00000010001a7825 */ /* 0x040fe200078e0212 */
[----:B----4-:R0:W-:Y:S04]  /*0410*/  STG.E.128 desc[UR6][R24.64], R20 ;  /* 0x0000001418007986 */ /* 0x0101e8000c101d06 */
[----:B---3--:R1:W2:Y:S02]  /*0420*/  LDG.E.128 R8, desc[UR6][R26.64] ;  /* 0x000000061a087981 */ /* 0x0082a4000c1e1d00 */
[----:B-1----:R-:W-:-:S04]  /*0430*/  IMAD.WIDE R26, R0, 0x10, R26 ;  /* 0x00000010001a7825 */ /* 0x002fc800078e021a */
[----:B0-----:R-:W-:-:S05]  /*0440*/  IMAD.WIDE R24, R0, 0x10, R24 ;  /* 0x0000001000187825 */ /* 0x001fca00078e0218 */
[----:B--2---:R-:W-:Y:S04]  /*0450*/  STG.E.128 desc[UR6][R24.64], R8 ;  /* 0x0000000818007986 */ /* 0x004fe8000c101d06 */
[----:B------:R-:W2:Y:S01]  /*0460*/  LDG.E.128 R12, desc[UR6][R26.64] ;  /* 0x000000061a0c7981 */ /* 0x000ea2000c1e1d00 */
[----:B------:R-:W-:-:S04]  /*0470*/  IMAD.WIDE R28, R0, 0x10, R24 ;  /* 0x00000010001c7825 */ /* 0x000fc800078e0218 */
[C---:B------:R-:W-:Y:S01]  /*0480*/  IMAD.WIDE R16, R0.reuse, 0x10, R26 ;  /* 0x0000001000107825 */ /* 0x040fe200078e021a */
[----:B--2---:R0:W-:Y:S05]  /*0490*/  STG.E.128 desc[UR6][R28.64], R12 ;  /* 0x0000000c1c007986 */ /* 0x0041ea000c101d06 */
[----:B------:R-:W2:Y:S01]  /*04a0*/  LDG.E.128 R16, desc[UR6][R16.64] ;  /* 0x0000000610107981 */ /* 0x000ea2000c1e1d00 */
[----:B------:R-:W-:-:S04]  /*04b0*/  LEA R7, R0, R7, 0x2 ;  /* 0x0000000700077211 */ /* 0x000fc800078e10ff */
[----:B------:R-:W-:Y:S01]  /*04c0*/  ISETP.GE.AND P0, PT, R7, UR4, PT ;  /* 0x0000000407007c0c */ /* 0x000fe2000bf06270 */
[----:B0-----:R-:W-:-:S05]  /*04d0*/  IMAD.WIDE R28, R0, 0x10, R28 ;  /* 0x00000010001c7825 */ /* 0x001fca00078e021c */
[----:B--2---:R0:W-:Y:S07]  /*04e0*/  STG.E.128 desc[UR6][R28.64], R16 ;  /* 0x000000101c007986 */ /* 0x0041ee000c101d06 */
[----:B------:R-:W-:Y:S05]  /*04f0*/  @!P0 BRA `(.L_x_17) ;  /* 0xfffffffc00b48947 */ /* 0x000fea000383ffff */
[----:B------:R-:W-:Y:S05]  /*0500*/  EXIT ;  /* 0x000000000000794d */ /* 0x000fea0003800000 */
.L_x_18:
        /* <DEDUP_REMOVED lines=15> */
.L_x_26:


//--------------------- .text._Z22row_move_kernel_simplePfS_ii --------------------------
	.section	.text._Z22row_move_kernel_simplePfS_ii,"ax",@progbits
	.align	128
        .global         _Z22row_move_kernel_simplePfS_ii
        .type           _Z22row_move_kernel_simplePfS_ii,@function
        .size           _Z22row_move_kernel_simplePfS_ii,(.L_x_27 - _Z22row_move_kernel_simplePfS_ii)
        .other          _Z22row_move_kernel_simplePfS_ii,@"STO_CUDA_ENTRY STV_DEFAULT"
_Z22row_move_kernel_simplePfS_ii:
.text._Z22row_move_kernel_simplePfS_ii:
[----:B------:R-:W-:Y:S01]  /*0000*/  LDC R1, c[0x0][0x37c] ;  /* 0x0000df00ff017b82 */ /* 0x000fe20000000800 */
[----:B------:R-:W0:Y:S07]  /*0010*/  S2R R7, SR_TID.X ;  /* 0x0000000000077919 */ /* 0x000e2e0000002100 */
[----:B------:R-:W0:Y:S01]  /*0020*/  S2UR UR6, SR_CTAID.X ;  /* 0x00000000000679c3 */ /* 0x000e220000002500 */
[----:B------:R-:W1:Y:S07]  /*0030*/  LDCU.64 UR4, c[0x0][0x390] ;  /* 0x00007200ff0477ac */ /* 0x000e6e0008000a00 */
[----:B------:R-:W0:Y:S01]  /*0040*/  LDC R0, c[0x0][0x360] ;  /* 0x0000d800ff007b82 */ /* 0x000e220000000800 */
[----:B------:R-:W2:Y:S01]  /*0050*/  LDCU UR7, c[0x0][0x370] ;  /* 0x00006e00ff0777ac */ /* 0x000ea20008000800 */
[----:B-1----:R-:W-:Y:S01]  /*0060*/  UIMAD UR4, UR5, UR4, URZ ;  /* 0x00000004050472a4 */ /* 0x002fe2000f8e02ff */
[----:B0-----:R-:W-:-:S02]  /*0070*/  IMAD R7, R0, UR6, R7 ;  /* 0x0000000600077c24 */ /* 0x001fc4000f8e0207 */
[----:B--2---:R-:W-:-:S03]  /*0080*/  IMAD R0, R0, UR7, RZ ;  /* 0x0000000700007c24 */ /* 0x004fc6000f8e02ff */
[----:B------:R-:W-:-:S13]  /*0090*/  ISETP.GE.AND P0, PT, R7, UR4, PT ;  /* 0x0000000407007c0c */ /* 0x000fda000bf06270 */
        /* <DEDUP_REMOVED lines=38> */
.L_x_21:
[----:B0--3--:R-:W-:-:S06]  /*0300*/  IMAD.WIDE R10, R7, 0x4, R14 ;  /* 0x00000004070a7825 */ /* 0x009fcc00078e020e */
[----:B------:R-:W3:Y:S01]  /*0310*/  LDG.E R11, desc[UR6][R10.64] ;  /* 0x000000060a0b7981 */ /* 0x000ee2000c1e1900 */
[----:B-1----:R-:W-:Y:S01]  /*0320*/  IMAD.WIDE R8, R7, 0x4, R12 ;  /* 0x0000000407087825 */ /* 0x002fe200078e020c */
[----:B------:R-:W-:-:S03]  /*0330*/  IADD3 R7, PT, PT, R0, R7, RZ ;  /* 0x0000000700077210 */ /* 0x000fc60007ffe0ff */
[----:B------:R-:W-:-:S05]  /*0340*/  VIADD R6, R6, 0x1 ;  /* 0x0000000106067836 */ /* 0x000fca0000000000 */
[----:B------:R-:W-:Y:S01]  /*0350*/  ISETP.NE.AND P0, PT, R6, RZ, PT ;  /* 0x000000ff0600720c */ /* 0x000fe20003f05270 */
[----:B---3--:R3:W-:-:S12]  /*0360*/  STG.E desc[UR6][R8.64], R11 ;  /* 0x0000000b08007986 */ /* 0x0087d8000c101906 */
[----:B------:R-:W-:Y:S05]  /*0370*/  @P0 BRA `(.L_x_21) ;  /* 0xfffffffc00e00947 */ /* 0x000fea000383ffff */
.L_x_20:
[----:B------:R-:W-:Y:S05]  /*0380*/  BSYNC.RECONVERGENT B0 ;  /* 0x0000000000007941 */ /* 0x000fea0003800200 */
.L_x_19:
[----:B------:R-:W-:Y:S05]  /*0390*/  @!P1 EXIT ;  /* 0x000000000000994d */ /* 0x000fea0003800000 */
.L_x_22:
[----:B0-2---:R-:W-:-:S05]  /*03a0*/  IMAD.WIDE R18, R7, 0x4, R4 ;  /* 0x0000000407127825 */ /* 0x005fca00078e0204 */
[----:B------:R-:W2:Y:S01]  /*03b0*/  LDG.E R23, desc[UR6][R18.64] ;  /* 0x0000000612177981 */ /* 0x000ea2000c1e1900 */
[----:B------:R-:W-:-:S04]  /*03c0*/  IMAD.WIDE R20, R7, 0x4, R2 ;  /* 0x0000000407147825 */ /* 0x000fc800078e0202 */
[C---:B---3--:R-:W-:Y:S01]  /*03d0*/  IMAD.WIDE R8, R0.reuse, 0x4, R18 ;  /* 0x0000000400087825 */ /* 0x048fe200078e0212 */
[----:B--2---:R0:W-:Y:S04]  /*03e0*/  STG.E desc[UR6][R20.64], R23 ;  /* 0x0000001714007986 */ /* 0x0041e8000c101906 */
[----:B------:R-:W2:Y:S01]  /*03f0*/  LDG.E R25, desc[UR6][R8.64] ;  /* 0x0000000608197981 */ /* 0x000ea2000c1e1900 */
[----:B------:R-:W-:-:S04]  /*0400*/  IMAD.WIDE R10, R0, 0x4, R20 ;  /* 0x00000004000a7825 */ /* 0x000fc800078e0214 */
[C---:B------:R-:W-:Y:S01]  /*0410*/  IMAD.WIDE R12, R0.reuse, 0x4, R8 ;  /* 0x00000004000c7825 */ /* 0x040fe200078e0208 */
[----:B--2---:R0:W-:Y:S04]  /*0420*/  STG.E desc[UR6][R10.64], R25 ;  /* 0x000000190a007986 */ /* 0x0041e8000c101906 */
[----:B------:R-:W2:Y:S01]  /*0430*/  LDG.E R27, desc[UR6][R12.64] ;  /* 0x000000060c1b7981 */ /* 0x000ea2000c1e1900 */
[----:B------:R-:W-:-:S04]  /*0440*/  IMAD.WIDE R14, R0, 0x4, R10 ;  /* 0x00000004000e7825 */ /* 0x000fc800078e020a */
[C---:B------:R-:W-:Y:S01]  /*0450*/  IMAD.WIDE R16, R0.reuse, 0x4, R12 ;  /* 0x0000000400107825 */ /* 0x040fe200078e020c */
[----:B--2---:R0:W-:Y:S05]  /*0460*/  STG.E desc[UR6][R14.64], R27 ;  /* 0x0000001b0e007986 */ /* 0x0041ea000c101906 */
[----:B------:R-:W2:Y:S01]  /*0470*/  LDG.E R17, desc[UR6][R16.64] ;  /* 0x0000000610117981 */ /* 0x000ea2000c1e1900 */
[C---:B------:R-:W-:Y:S01]  /*0480*/  IMAD.WIDE R18, R0.reuse, 0x4, R14 ;  /* 0x0000000400127825 */ /* 0x040fe200078e020e */
[----:B------:R-:W-:-:S04]  /*0490*/  LEA R7, R0, R7, 0x2 ;  /* 0x0000000700077211 */ /* 0x000fc800078e10ff */
[----:B------:R-:W-:Y:S01]  /*04a0*/  ISETP.GE.AND P0, PT, R7, UR4, PT ;  /* 0x0000000407007c0c */ /* 0x000fe2000bf06270 */
[----:B--2---:R0:W-:-:S12]  /*04b0*/  STG.E desc[UR6][R18.64], R17 ;  /* 0x0000001112007986 */ /* 0x0041d8000c101906 */
[----:B------:R-:W-:Y:S05]  /*04c0*/  @!P0 BRA `(.L_x_22) ;  /* 0xfffffffc00b48947 */ /* 0x000fea000383ffff */
[----:B------:R-:W-:Y:S05]  /*04d0*/  EXIT ;  /* 0x000000000000794d */ /* 0x000fea0003800000 */
.L_x_23:
        /* <DEDUP_REMOVED lines=10> */
.L_x_27:


//--------------------- .nv.shared.reserved.0     --------------------------
	.section	.nv.shared.reserved.0,"aw",@nobits
	.weak		__nv_reservedSMEM_offset_0_alias
	.size		__nv_reservedSMEM_offset_0_alias, 0, 64
	.other		__nv_reservedSMEM_offset_0_alias,@"STO_CUDA_RESERVED_SHARED STV_DEFAULT"
__nv_reservedSMEM_offset_0_alias:
	.zero		0
	.zero		64


//--------------------- .nv.constant0._Z19init_memory_patternPimi --------------------------
	.section	.nv.constant0._Z19init_memory_patternPimi,"a",@progbits
	.sectionflags	@""
	.align	4
.nv.constant0._Z19init_memory_patternPimi:
	.zero		916


//--------------------- .nv.constant0._Z36row_move_kernel_bypass_l1_vectorizedPfS_ii --------------------------
	.section	.nv.constant0._Z36row_move_kernel_bypass_l1_vectorizedPfS_ii,"a",@progbits
	.sectionflags	@""
	.align	4
.nv.constant0._Z36row_move_kernel_bypass_l1_vectorizedPfS_ii:
	.zero		920


//--------------------- .nv.constant0._Z26row_move_kernel_vectorizedPfS_ii --------------------------
	.section	.nv.constant0._Z26row_move_kernel_vectorizedPfS_ii,"a",@progbits
	.sectionflags	@""
	.align	4
.nv.constant0._Z26row_move_kernel_vectorizedPfS_ii:
	.zero		920


//--------------------- .nv.constant0._Z22row_move_kernel_simplePfS_ii --------------------------
	.section	.nv.constant0._Z22row_move_kernel_simplePfS_ii,"a",@progbits
	.sectionflags	@""
	.align	4
.nv.constant0._Z22row_move_kernel_simplePfS_ii:
	.zero		920


//--------------------- SYMBOLS --------------------------

	.type		.nv.reservedSmem.offset0,@object
	.size		.nv.reservedSmem.offset0,0x4
